//
// Generated by NVIDIA NVVM Compiler
//
// Compiler Build ID: CL-36424714
// Cuda compilation tools, release 13.0, V13.0.88
// Based on NVVM 20.0.0
//

.version 9.0
.target sm_100
.address_size 64

	// .globl	_Z6conv_1PfS_S_ii
.const .align 4 .b8 Mask[32];
// _ZZ8conv_1_sPfS_S_iiE1s has been demoted

.visible .entry _Z6conv_1PfS_S_ii(
	.param .u64 .ptr .align 1 _Z6conv_1PfS_S_ii_param_0,
	.param .u64 .ptr .align 1 _Z6conv_1PfS_S_ii_param_1,
	.param .u64 .ptr .align 1 _Z6conv_1PfS_S_ii_param_2,
	.param .u32 _Z6conv_1PfS_S_ii_param_3,
	.param .u32 _Z6conv_1PfS_S_ii_param_4
)
{
	.reg .pred 	%p<55>;
	.reg .b32 	%r<43>;
	.reg .b32 	%f<96>;
	.reg .b64 	%rd<49>;

	ld.param.u64 	%rd5, [_Z6conv_1PfS_S_ii_param_1];
	ld.param.u64 	%rd6, [_Z6conv_1PfS_S_ii_param_2];
	ld.param.u32 	%r28, [_Z6conv_1PfS_S_ii_param_3];
	ld.param.u32 	%r29, [_Z6conv_1PfS_S_ii_param_4];
	cvta.to.global.u64 	%rd1, %rd6;
	mov.u32 	%r30, %ctaid.x;
	mov.u32 	%r31, %ntid.x;
	mov.u32 	%r32, %tid.x;
	mad.lo.s32 	%r1, %r30, %r31, %r32;
	shr.u32 	%r33, %r28, 31;
	add.s32 	%r34, %r28, %r33;
	shr.s32 	%r35, %r34, 1;
	sub.s32 	%r2, %r1, %r35;
	setp.lt.s32 	%p1, %r28, 1;
	mov.f32 	%f75, 0f00000000;
	@%p1 bra 	$L__BB0_41;
	and.b32  	%r3, %r28, 7;
	setp.lt.u32 	%p2, %r28, 8;
	mov.f32 	%f75, 0f00000000;
	mov.b32 	%r41, 0;
	@%p2 bra 	$L__BB0_20;
	and.b32  	%r41, %r28, 2147483640;
	mov.f32 	%f75, 0f00000000;
	mov.b32 	%r39, 0;
	mov.u64 	%rd8, Mask;
$L__BB0_3:
	.pragma "nounroll";
	add.s32 	%r6, %r2, %r39;
	setp.lt.s32 	%p3, %r6, 0;
	setp.ge.s32 	%p4, %r6, %r29;
	mul.wide.u32 	%rd7, %r39, 4;
	add.s64 	%rd2, %rd8, %rd7;
	or.pred  	%p5, %p3, %p4;
	@%p5 bra 	$L__BB0_5;
	ld.const.f32 	%f42, [%rd2];
	mul.wide.u32 	%rd9, %r6, 4;
	add.s64 	%rd10, %rd1, %rd9;
	ld.global.f32 	%f43, [%rd10];
	fma.rn.f32 	%f75, %f42, %f43, %f75;
$L__BB0_5:
	add.s32 	%r7, %r6, 1;
	setp.lt.s32 	%p6, %r7, 0;
	setp.ge.s32 	%p7, %r7, %r29;
	or.pred  	%p8, %p6, %p7;
	@%p8 bra 	$L__BB0_7;
	ld.const.f32 	%f44, [%rd2+4];
	mul.wide.u32 	%rd11, %r7, 4;
	add.s64 	%rd12, %rd1, %rd11;
	ld.global.f32 	%f45, [%rd12];
	fma.rn.f32 	%f75, %f44, %f45, %f75;
$L__BB0_7:
	add.s32 	%r8, %r6, 2;
	setp.lt.s32 	%p9, %r8, 0;
	setp.ge.s32 	%p10, %r8, %r29;
	or.pred  	%p11, %p9, %p10;
	@%p11 bra 	$L__BB0_9;
	ld.const.f32 	%f46, [%rd2+8];
	mul.wide.u32 	%rd13, %r8, 4;
	add.s64 	%rd14, %rd1, %rd13;
	ld.global.f32 	%f47, [%rd14];
	fma.rn.f32 	%f75, %f46, %f47, %f75;
$L__BB0_9:
	add.s32 	%r9, %r6, 3;
	setp.lt.s32 	%p12, %r9, 0;
	setp.ge.s32 	%p13, %r9, %r29;
	or.pred  	%p14, %p12, %p13;
	@%p14 bra 	$L__BB0_11;
	ld.const.f32 	%f48, [%rd2+12];
	mul.wide.u32 	%rd15, %r9, 4;
	add.s64 	%rd16, %rd1, %rd15;
	ld.global.f32 	%f49, [%rd16];
	fma.rn.f32 	%f75, %f48, %f49, %f75;
$L__BB0_11:
	add.s32 	%r10, %r6, 4;
	setp.lt.s32 	%p15, %r10, 0;
	setp.ge.s32 	%p16, %r10, %r29;
	or.pred  	%p17, %p15, %p16;
	@%p17 bra 	$L__BB0_13;
	ld.const.f32 	%f50, [%rd2+16];
	mul.wide.u32 	%rd17, %r10, 4;
	add.s64 	%rd18, %rd1, %rd17;
	ld.global.f32 	%f51, [%rd18];
	fma.rn.f32 	%f75, %f50, %f51, %f75;
$L__BB0_13:
	add.s32 	%r11, %r6, 5;
	setp.lt.s32 	%p18, %r11, 0;
	setp.ge.s32 	%p19, %r11, %r29;
	or.pred  	%p20, %p18, %p19;
	@%p20 bra 	$L__BB0_15;
	ld.const.f32 	%f52, [%rd2+20];
	mul.wide.u32 	%rd19, %r11, 4;
	add.s64 	%rd20, %rd1, %rd19;
	ld.global.f32 	%f53, [%rd20];
	fma.rn.f32 	%f75, %f52, %f53, %f75;
$L__BB0_15:
	add.s32 	%r12, %r6, 6;
	setp.lt.s32 	%p21, %r12, 0;
	setp.ge.s32 	%p22, %r12, %r29;
	or.pred  	%p23, %p21, %p22;
	@%p23 bra 	$L__BB0_17;
	ld.const.f32 	%f54, [%rd2+24];
	mul.wide.u32 	%rd21, %r12, 4;
	add.s64 	%rd22, %rd1, %rd21;
	ld.global.f32 	%f55, [%rd22];
	fma.rn.f32 	%f75, %f54, %f55, %f75;
$L__BB0_17:
	add.s32 	%r13, %r6, 7;
	setp.lt.s32 	%p24, %r13, 0;
	setp.ge.s32 	%p25, %r13, %r29;
	or.pred  	%p26, %p24, %p25;
	@%p26 bra 	$L__BB0_19;
	ld.const.f32 	%f56, [%rd2+28];
	mul.wide.u32 	%rd23, %r13, 4;
	add.s64 	%rd24, %rd1, %rd23;
	ld.global.f32 	%f57, [%rd24];
	fma.rn.f32 	%f75, %f56, %f57, %f75;
$L__BB0_19:
	add.s32 	%r39, %r39, 8;
	setp.ne.s32 	%p27, %r39, %r41;
	@%p27 bra 	$L__BB0_3;
$L__BB0_20:
	setp.eq.s32 	%p28, %r3, 0;
	@%p28 bra 	$L__BB0_41;
	and.b32  	%r16, %r28, 3;
	setp.lt.u32 	%p29, %r3, 4;
	@%p29 bra 	$L__BB0_31;
	add.s32 	%r17, %r2, %r41;
	setp.lt.s32 	%p30, %r17, 0;
	setp.ge.s32 	%p31, %r17, %r29;
	mul.wide.u32 	%rd25, %r41, 4;
	mov.u64 	%rd26, Mask;
	add.s64 	%rd3, %rd26, %rd25;
	or.pred  	%p32, %p30, %p31;
	@%p32 bra 	$L__BB0_24;
	ld.const.f32 	%f59, [%rd3];
	mul.wide.u32 	%rd27, %r17, 4;
	add.s64 	%rd28, %rd1, %rd27;
	ld.global.f32 	%f60, [%rd28];
	fma.rn.f32 	%f75, %f59, %f60, %f75;
$L__BB0_24:
	add.s32 	%r18, %r17, 1;
	setp.lt.s32 	%p33, %r18, 0;
	setp.ge.s32 	%p34, %r18, %r29;
	or.pred  	%p35, %p33, %p34;
	@%p35 bra 	$L__BB0_26;
	ld.const.f32 	%f61, [%rd3+4];
	mul.wide.u32 	%rd29, %r18, 4;
	add.s64 	%rd30, %rd1, %rd29;
	ld.global.f32 	%f62, [%rd30];
	fma.rn.f32 	%f75, %f61, %f62, %f75;
$L__BB0_26:
	add.s32 	%r19, %r17, 2;
	setp.lt.s32 	%p36, %r19, 0;
	setp.ge.s32 	%p37, %r19, %r29;
	or.pred  	%p38, %p36, %p37;
	@%p38 bra 	$L__BB0_28;
	ld.const.f32 	%f63, [%rd3+8];
	mul.wide.u32 	%rd31, %r19, 4;
	add.s64 	%rd32, %rd1, %rd31;
	ld.global.f32 	%f64, [%rd32];
	fma.rn.f32 	%f75, %f63, %f64, %f75;
$L__BB0_28:
	add.s32 	%r20, %r17, 3;
	setp.lt.s32 	%p39, %r20, 0;
	setp.ge.s32 	%p40, %r20, %r29;
	or.pred  	%p41, %p39, %p40;
	@%p41 bra 	$L__BB0_30;
	ld.const.f32 	%f65, [%rd3+12];
	mul.wide.u32 	%rd33, %r20, 4;
	add.s64 	%rd34, %rd1, %rd33;
	ld.global.f32 	%f66, [%rd34];
	fma.rn.f32 	%f75, %f65, %f66, %f75;
$L__BB0_30:
	add.s32 	%r41, %r41, 4;
$L__BB0_31:
	setp.eq.s32 	%p42, %r16, 0;
	@%p42 bra 	$L__BB0_41;
	setp.eq.s32 	%p43, %r16, 1;
	@%p43 bra 	$L__BB0_38;
	add.s32 	%r23, %r2, %r41;
	setp.lt.s32 	%p44, %r23, 0;
	setp.ge.s32 	%p45, %r23, %r29;
	mul.wide.u32 	%rd35, %r41, 4;
	mov.u64 	%rd36, Mask;
	add.s64 	%rd4, %rd36, %rd35;
	or.pred  	%p46, %p44, %p45;
	@%p46 bra 	$L__BB0_35;
	ld.const.f32 	%f68, [%rd4];
	mul.wide.u32 	%rd37, %r23, 4;
	add.s64 	%rd38, %rd1, %rd37;
	ld.global.f32 	%f69, [%rd38];
	fma.rn.f32 	%f75, %f68, %f69, %f75;
$L__BB0_35:
	add.s32 	%r24, %r23, 1;
	setp.lt.s32 	%p47, %r24, 0;
	setp.ge.s32 	%p48, %r24, %r29;
	or.pred  	%p49, %p47, %p48;
	@%p49 bra 	$L__BB0_37;
	ld.const.f32 	%f70, [%rd4+4];
	mul.wide.u32 	%rd39, %r24, 4;
	add.s64 	%rd40, %rd1, %rd39;
	ld.global.f32 	%f71, [%rd40];
	fma.rn.f32 	%f75, %f70, %f71, %f75;
$L__BB0_37:
	add.s32 	%r41, %r41, 2;
$L__BB0_38:
	and.b32  	%r38, %r28, 1;
	setp.eq.b32 	%p50, %r38, 1;
	not.pred 	%p51, %p50;
	@%p51 bra 	$L__BB0_41;
	add.s32 	%r27, %r2, %r41;
	setp.lt.s32 	%p52, %r27, 0;
	setp.ge.s32 	%p53, %r27, %r29;
	or.pred  	%p54, %p52, %p53;
	@%p54 bra 	$L__BB0_41;
	mul.wide.u32 	%rd41, %r41, 4;
	mov.u64 	%rd42, Mask;
	add.s64 	%rd43, %rd42, %rd41;
	ld.const.f32 	%f72, [%rd43];
	mul.wide.u32 	%rd44, %r27, 4;
	add.s64 	%rd45, %rd1, %rd44;
	ld.global.f32 	%f73, [%rd45];
	fma.rn.f32 	%f75, %f72, %f73, %f75;
$L__BB0_41:
	cvta.to.global.u64 	%rd46, %rd5;
	mul.wide.s32 	%rd47, %r1, 4;
	add.s64 	%rd48, %rd46, %rd47;
	st.global.f32 	[%rd48], %f75;
	ret;

}
	// .globl	_Z8conv_1_sPfS_S_ii
.visible .entry _Z8conv_1_sPfS_S_ii(
	.param .u64 .ptr .align 1 _Z8conv_1_sPfS_S_ii_param_0,
	.param .u64 .ptr .align 1 _Z8conv_1_sPfS_S_ii_param_1,
	.param .u64 .ptr .align 1 _Z8conv_1_sPfS_S_ii_param_2,
	.param .u32 _Z8conv_1_sPfS_S_ii_param_3,
	.param .u32 _Z8conv_1_sPfS_S_ii_param_4
)
{
	.reg .pred 	%p<26>;
	.reg .b32 	%r<78>;
	.reg .b32 	%f<56>;
	.reg .b64 	%rd<28>;
	// demoted variable
	.shared .align 4 .b8 _ZZ8conv_1_sPfS_S_iiE1s[2048];
	ld.param.u64 	%rd6, [_Z8conv_1_sPfS_S_ii_param_1];
	ld.param.u64 	%rd7, [_Z8conv_1_sPfS_S_ii_param_2];
	ld.param.u32 	%r30, [_Z8conv_1_sPfS_S_ii_param_3];
	ld.param.u32 	%r31, [_Z8conv_1_sPfS_S_ii_param_4];
	cvta.to.global.u64 	%rd1, %rd7;
	mov.u32 	%r32, %ctaid.x;
	mov.u32 	%r1, %ntid.x;
	mul.lo.s32 	%r2, %r32, %r1;
	mov.u32 	%r3, %tid.x;
	add.s32 	%r4, %r2, %r3;
	mov.b32 	%r33, 0;
	st.shared.u32 	[_ZZ8conv_1_sPfS_S_iiE1s], %r33;
	mov.u32 	%r34, _ZZ8conv_1_sPfS_S_iiE1s;
	mul.wide.s32 	%rd8, %r4, 4;
	add.s64 	%rd9, %rd1, %rd8;
	ld.global.f32 	%f22, [%rd9];
	cvt.rzi.s32.f32 	%r35, %f22;
	shl.b32 	%r36, %r3, 2;
	add.s32 	%r37, %r34, %r36;
	st.shared.u32 	[%r37], %r35;
	bar.sync 	0;
	shr.u32 	%r38, %r30, 31;
	add.s32 	%r39, %r30, %r38;
	shr.s32 	%r40, %r39, 1;
	neg.s32 	%r5, %r40;
	sub.s32 	%r6, %r3, %r40;
	setp.lt.s32 	%p1, %r30, 1;
	mov.f32 	%f47, 0f00000000;
	@%p1 bra 	$L__BB1_27;
	and.b32  	%r7, %r30, 3;
	setp.lt.u32 	%p2, %r30, 4;
	mov.f32 	%f47, 0f00000000;
	mov.b32 	%r73, 0;
	@%p2 bra 	$L__BB1_20;
	and.b32  	%r73, %r30, 2147483644;
	add.s32 	%r9, %r5, %r4;
	mov.f32 	%f47, 0f00000000;
	mov.b32 	%r72, 0;
	mov.u64 	%rd11, Mask;
$L__BB1_3:
	add.s32 	%r11, %r9, %r72;
	setp.lt.s32 	%p3, %r11, 0;
	setp.ge.s32 	%p4, %r11, %r31;
	mul.wide.u32 	%rd10, %r72, 4;
	add.s64 	%rd2, %rd11, %rd10;
	or.pred  	%p5, %p3, %p4;
	@%p5 bra 	$L__BB1_7;
	add.s32 	%r12, %r6, %r72;
	setp.ge.u32 	%p6, %r12, %r1;
	@%p6 bra 	$L__BB1_6;
	ld.const.f32 	%f28, [%rd2];
	shl.b32 	%r43, %r12, 2;
	add.s32 	%r45, %r34, %r43;
	ld.shared.u32 	%r46, [%r45];
	cvt.rn.f32.s32 	%f29, %r46;
	fma.rn.f32 	%f47, %f28, %f29, %f47;
	bra.uni 	$L__BB1_7;
$L__BB1_6:
	ld.const.f32 	%f26, [%rd2];
	mul.wide.u32 	%rd12, %r11, 4;
	add.s64 	%rd13, %rd1, %rd12;
	ld.global.f32 	%f27, [%rd13];
	fma.rn.f32 	%f47, %f26, %f27, %f47;
$L__BB1_7:
	add.s32 	%r13, %r11, 1;
	setp.lt.s32 	%p7, %r13, 0;
	setp.ge.s32 	%p8, %r13, %r31;
	or.pred  	%p9, %p7, %p8;
	@%p9 bra 	$L__BB1_11;
	add.s32 	%r47, %r72, %r6;
	add.s32 	%r48, %r47, 1;
	setp.lt.u32 	%p10, %r48, %r1;
	@%p10 bra 	$L__BB1_10;
	ld.const.f32 	%f30, [%rd2+4];
	mul.wide.u32 	%rd14, %r13, 4;
	add.s64 	%rd15, %rd1, %rd14;
	ld.global.f32 	%f31, [%rd15];
	fma.rn.f32 	%f47, %f30, %f31, %f47;
	bra.uni 	$L__BB1_11;
$L__BB1_10:
	add.s32 	%r49, %r6, %r72;
	ld.const.f32 	%f32, [%rd2+4];
	shl.b32 	%r50, %r49, 2;
	add.s32 	%r52, %r34, %r50;
	ld.shared.u32 	%r53, [%r52+4];
	cvt.rn.f32.s32 	%f33, %r53;
	fma.rn.f32 	%f47, %f32, %f33, %f47;
$L__BB1_11:
	add.s32 	%r14, %r11, 2;
	setp.lt.s32 	%p11, %r14, 0;
	setp.ge.s32 	%p12, %r14, %r31;
	or.pred  	%p13, %p11, %p12;
	@%p13 bra 	$L__BB1_15;
	add.s32 	%r54, %r72, %r6;
	add.s32 	%r55, %r54, 2;
	setp.lt.u32 	%p14, %r55, %r1;
	@%p14 bra 	$L__BB1_14;
	ld.const.f32 	%f34, [%rd2+8];
	mul.wide.u32 	%rd16, %r14, 4;
	add.s64 	%rd17, %rd1, %rd16;
	ld.global.f32 	%f35, [%rd17];
	fma.rn.f32 	%f47, %f34, %f35, %f47;
	bra.uni 	$L__BB1_15;
$L__BB1_14:
	add.s32 	%r56, %r6, %r72;
	ld.const.f32 	%f36, [%rd2+8];
	shl.b32 	%r57, %r56, 2;
	add.s32 	%r59, %r34, %r57;
	ld.shared.u32 	%r60, [%r59+8];
	cvt.rn.f32.s32 	%f37, %r60;
	fma.rn.f32 	%f47, %f36, %f37, %f47;
$L__BB1_15:
	add.s32 	%r15, %r11, 3;
	setp.lt.s32 	%p15, %r15, 0;
	setp.ge.s32 	%p16, %r15, %r31;
	or.pred  	%p17, %p15, %p16;
	@%p17 bra 	$L__BB1_19;
	add.s32 	%r61, %r72, %r6;
	add.s32 	%r62, %r61, 3;
	setp.lt.u32 	%p18, %r62, %r1;
	@%p18 bra 	$L__BB1_18;
	ld.const.f32 	%f38, [%rd2+12];
	mul.wide.u32 	%rd18, %r15, 4;
	add.s64 	%rd19, %rd1, %rd18;
	ld.global.f32 	%f39, [%rd19];
	fma.rn.f32 	%f47, %f38, %f39, %f47;
	bra.uni 	$L__BB1_19;
$L__BB1_18:
	add.s32 	%r63, %r6, %r72;
	ld.const.f32 	%f40, [%rd2+12];
	shl.b32 	%r64, %r63, 2;
	add.s32 	%r66, %r34, %r64;
	ld.shared.u32 	%r67, [%r66+12];
	cvt.rn.f32.s32 	%f41, %r67;
	fma.rn.f32 	%f47, %f40, %f41, %f47;
$L__BB1_19:
	add.s32 	%r72, %r72, 4;
	setp.ne.s32 	%p19, %r72, %r73;
	@%p19 bra 	$L__BB1_3;
$L__BB1_20:
	setp.eq.s32 	%p20, %r7, 0;
	@%p20 bra 	$L__BB1_27;
	mul.wide.u32 	%rd20, %r73, 4;
	mov.u64 	%rd21, Mask;
	add.s64 	%rd27, %rd21, %rd20;
	add.s32 	%r68, %r3, %r73;
	add.s32 	%r76, %r68, %r5;
	shl.b32 	%r69, %r76, 2;
	add.s32 	%r77, %r34, %r69;
	add.s32 	%r75, %r76, %r2;
	neg.s32 	%r74, %r7;
$L__BB1_22:
	.pragma "nounroll";
	setp.lt.s32 	%p21, %r75, 0;
	setp.ge.s32 	%p22, %r75, %r31;
	or.pred  	%p23, %p21, %p22;
	@%p23 bra 	$L__BB1_26;
	setp.lt.u32 	%p24, %r76, %r1;
	@%p24 bra 	$L__BB1_25;
	ld.const.f32 	%f42, [%rd27];
	mul.wide.u32 	%rd22, %r75, 4;
	add.s64 	%rd23, %rd1, %rd22;
	ld.global.f32 	%f43, [%rd23];
	fma.rn.f32 	%f47, %f42, %f43, %f47;
	bra.uni 	$L__BB1_26;
$L__BB1_25:
	ld.const.f32 	%f44, [%rd27];
	ld.shared.u32 	%r71, [%r77];
	cvt.rn.f32.s32 	%f45, %r71;
	fma.rn.f32 	%f47, %f44, %f45, %f47;
$L__BB1_26:
	add.s64 	%rd27, %rd27, 4;
	add.s32 	%r77, %r77, 4;
	add.s32 	%r76, %r76, 1;
	add.s32 	%r75, %r75, 1;
	add.s32 	%r74, %r74, 1;
	setp.ne.s32 	%p25, %r74, 0;
	@%p25 bra 	$L__BB1_22;
$L__BB1_27:
	cvta.to.global.u64 	%rd24, %rd6;
	add.s64 	%rd26, %rd24, %rd8;
	st.global.f32 	[%rd26], %f47;
	ret;

}


// ===== COMPILED SASS (sm_100) =====

	.target	sm_100

	.elftype	@"ET_EXEC"


//--------------------- .note.nv.tkinfo           --------------------------
	.section	.note.nv.tkinfo,"",@"SHT_NOTE"
	.sectionflags	@"SHF_NOTE_NV_TKINFO"
	.tkinfo
        /*0018*/ 	.word	0x00000002
        /*0030*/ 	.string	""
        /*0030*/ 	.string	"ptxas"
        /*0030*/ 	.string	"Cuda compilation tools, release 13.0, V13.0.88"
        /*0030*/ 	.string	"Build cuda_13.0.r13.0/compiler.36424714_0"
        /*0030*/ 	.string	"-arch sm_100 -m 64 "



//--------------------- .note.nv.cuinfo           --------------------------
	.section	.note.nv.cuinfo,"",@"SHT_NOTE"
	.sectionflags	@"SHF_NOTE_NV_CUINFO"
        /*0018*/ 	.short	0x0002
        /*001a*/ 	.short	0x0064
        /*001c*/ 	.short	0x0082
	.zero		2


//--------------------- .nv.info                  --------------------------
	.section	.nv.info,"",@"SHT_CUDA_INFO"
	.align	4


	//----- nvinfo : EIATTR_REGCOUNT
	.align		4
        /*0000*/ 	.byte	0x04, 0x2f
        /*0002*/ 	.short	(.L_2 - .L_1)
	.align		4
.L_1:
        /*0004*/ 	.word	index@(_Z6conv_1PfS_S_ii)
        /*0008*/ 	.word	0x00000020


	//----- nvinfo : EIATTR_FRAME_SIZE
	.align		4
.L_2:
        /*000c*/ 	.byte	0x04, 0x11
        /*000e*/ 	.short	(.L_4 - .L_3)
	.align		4
.L_3:
        /*0010*/ 	.word	index@(_Z6conv_1PfS_S_ii)
        /*0014*/ 	.word	0x00000000


	//----- nvinfo : EIATTR_REGCOUNT
	.align		4
.L_4:
        /*0018*/ 	.byte	0x04, 0x2f
        /*001a*/ 	.short	(.L_6 - .L_5)
	.align		4
.L_5:
        /*001c*/ 	.word	index@(_Z8conv_1_sPfS_S_ii)
        /*0020*/ 	.word	0x00000014


	//----- nvinfo : EIATTR_FRAME_SIZE
	.align		4
.L_6:
        /*0024*/ 	.byte	0x04, 0x11
        /*0026*/ 	.short	(.L_8 - .L_7)
	.align		4
.L_7:
        /*0028*/ 	.word	index@(_Z8conv_1_sPfS_S_ii)
        /*002c*/ 	.word	0x00000000


	//----- nvinfo : EIATTR_MIN_STACK_SIZE
	.align		4
.L_8:
        /*0030*/ 	.byte	0x04, 0x12
        /*0032*/ 	.short	(.L_10 - .L_9)
	.align		4
.L_9:
        /*0034*/ 	.word	index@(_Z8conv_1_sPfS_S_ii)
        /*0038*/ 	.word	0x00000000


	//----- nvinfo : EIATTR_MIN_STACK_SIZE
	.align		4
.L_10:
        /*003c*/ 	.byte	0x04, 0x12
        /*003e*/ 	.short	(.L_12 - .L_11)
	.align		4
.L_11:
        /*0040*/ 	.word	index@(_Z6conv_1PfS_S_ii)
        /*0044*/ 	.word	0x00000000
.L_12:


//--------------------- .nv.compat                --------------------------
	.section	.nv.compat,"",@"SHT_CUDA_COMPAT_INFO"
	.align	4
        /*0000*/ 	.byte	0x02, 0x09, 0x00, 0x00, 0x02, 0x02, 0x01, 0x00, 0x02, 0x05, 0x05, 0x00, 0x03, 0x07, 0x01, 0x01
        /*0010*/ 	.byte	0x02, 0x03, 0x00, 0x00, 0x02, 0x06, 0x01, 0x00, 0x04, 0x0b, 0x08, 0x00, 0x09, 0x00, 0x00, 0x00
        /*0020*/ 	.byte	0x00, 0x00, 0x00, 0x00


//--------------------- .nv.info._Z8conv_1_sPfS_S_ii --------------------------
	.section	.nv.info._Z8conv_1_sPfS_S_ii,"",@"SHT_CUDA_INFO"
	.sectionflags	@""
	.align	4


	//----- nvinfo : EIATTR_CUDA_API_VERSION
	.align		4
        /*0000*/ 	.byte	0x04, 0x37
        /*0002*/ 	.short	(.L_14 - .L_13)
.L_13:
        /*0004*/ 	.word	0x00000082


	//----- nvinfo : EIATTR_KPARAM_INFO
	.align		4
.L_14:
        /*0008*/ 	.byte	0x04, 0x17
        /*000a*/ 	.short	(.L_16 - .L_15)
.L_15:
        /*000c*/ 	.word	0x00000000
        /*0010*/ 	.short	0x0004
        /*0012*/ 	.short	0x001c
        /*0014*/ 	.byte	0x00, 0xf0, 0x11, 0x00


	//----- nvinfo : EIATTR_KPARAM_INFO
	.align		4
.L_16:
        /*0018*/ 	.byte	0x04, 0x17
        /*001a*/ 	.short	(.L_18 - .L_17)
.L_17:
        /*001c*/ 	.word	0x00000000
        /*0020*/ 	.short	0x0003
        /*0022*/ 	.short	0x0018
        /*0024*/ 	.byte	0x00, 0xf0, 0x11, 0x00


	//----- nvinfo : EIATTR_KPARAM_INFO
	.align		4
.L_18:
        /*0028*/ 	.byte	0x04, 0x17
        /*002a*/ 	.short	(.L_20 - .L_19)
.L_19:
        /*002c*/ 	.word	0x00000000
        /*0030*/ 	.short	0x0002
        /*0032*/ 	.short	0x0010
        /*0034*/ 	.byte	0x00, 0xf5, 0x21, 0x00


	//----- nvinfo : EIATTR_KPARAM_INFO
	.align		4
.L_20:
        /*0038*/ 	.byte	0x04, 0x17
        /*003a*/ 	.short	(.L_22 - .L_21)
.L_21:
        /*003c*/ 	.word	0x00000000
        /*0040*/ 	.short	0x0001
        /*0042*/ 	.short	0x0008
        /*0044*/ 	.byte	0x00, 0xf5, 0x21, 0x00


	//----- nvinfo : EIATTR_KPARAM_INFO
	.align		4
.L_22:
        /*0048*/ 	.byte	0x04, 0x17
        /*004a*/ 	.short	(.L_24 - .L_23)
.L_23:
        /*004c*/ 	.word	0x00000000
        /*0050*/ 	.short	0x0000
        /*0052*/ 	.short	0x0000
        /*0054*/ 	.byte	0x00, 0xf5, 0x21, 0x00


	//----- nvinfo : EIATTR_SPARSE_MMA_MASK
	.align		4
.L_24:
        /*0058*/ 	.byte	0x03, 0x50
        /*005a*/ 	.short	0x0000


	//----- nvinfo : EIATTR_MAXREG_COUNT
	.align		4
        /*005c*/ 	.byte	0x03, 0x1b
        /*005e*/ 	.short	0x00ff


	//----- nvinfo : EIATTR_NUM_BARRIERS
	.align		4
        /*0060*/ 	.byte	0x02, 0x4c
        /*0062*/ 	.byte	0x01
	.zero		1


	//----- nvinfo : EIATTR_MERCURY_ISA_VERSION
	.align		4
        /*0064*/ 	.byte	0x03, 0x5f
        /*0066*/ 	.short	0x0101


	//----- nvinfo : EIATTR_VRC_CTA_INIT_COUNT
	.align		4
        /*0068*/ 	.byte	0x02, 0x4a
	.zero		1
	.zero		1


	//----- nvinfo : EIATTR_EXIT_INSTR_OFFSETS
	.align		4
        /*006c*/ 	.byte	0x04, 0x1c
        /*006e*/ 	.short	(.L_26 - .L_25)


	//   ....[0]....
.L_25:
        /*0070*/ 	.word	0x000009a0


	//----- nvinfo : EIATTR_CRS_STACK_SIZE
	.align		4
.L_26:
        /*0074*/ 	.byte	0x04, 0x1e
        /*0076*/ 	.short	(.L_28 - .L_27)
.L_27:
        /*0078*/ 	.word	0x00000000


	//----- nvinfo : EIATTR_CBANK_PARAM_SIZE
	.align		4
.L_28:
        /*007c*/ 	.byte	0x03, 0x19
        /*007e*/ 	.short	0x0020


	//----- nvinfo : EIATTR_PARAM_CBANK
	.align		4
        /*0080*/ 	.byte	0x04, 0x0a
        /*0082*/ 	.short	(.L_30 - .L_29)
	.align		4
.L_29:
        /*0084*/ 	.word	index@(.nv.constant0._Z8conv_1_sPfS_S_ii)
        /*0088*/ 	.short	0x0380
        /*008a*/ 	.short	0x0020


	//----- nvinfo : EIATTR_SW_WAR
	.align		4
.L_30:
        /*008c*/ 	.byte	0x04, 0x36
        /*008e*/ 	.short	(.L_32 - .L_31)
.L_31:
        /*0090*/ 	.word	0x00000008
.L_32:


//--------------------- .nv.info._Z6conv_1PfS_S_ii --------------------------
	.section	.nv.info._Z6conv_1PfS_S_ii,"",@"SHT_CUDA_INFO"
	.sectionflags	@""
	.align	4


	//----- nvinfo : EIATTR_CUDA_API_VERSION
	.align		4
        /*0000*/ 	.byte	0x04, 0x37
        /*0002*/ 	.short	(.L_34 - .L_33)
.L_33:
        /*0004*/ 	.word	0x00000082


	//----- nvinfo : EIATTR_KPARAM_INFO
	.align		4
.L_34:
        /*0008*/ 	.byte	0x04, 0x17
        /*000a*/ 	.short	(.L_36 - .L_35)
.L_35:
        /*000c*/ 	.word	0x00000000
        /*0010*/ 	.short	0x0004
        /*0012*/ 	.short	0x001c
        /*0014*/ 	.byte	0x00, 0xf0, 0x11, 0x00


	//----- nvinfo : EIATTR_KPARAM_INFO
	.align		4
.L_36:
        /*0018*/ 	.byte	0x04, 0x17
        /*001a*/ 	.short	(.L_38 - .L_37)
.L_37:
        /*001c*/ 	.word	0x00000000
        /*0020*/ 	.short	0x0003
        /*0022*/ 	.short	0x0018
        /*0024*/ 	.byte	0x00, 0xf0, 0x11, 0x00


	//----- nvinfo : EIATTR_KPARAM_INFO
	.align		4
.L_38:
        /*0028*/ 	.byte	0x04, 0x17
        /*002a*/ 	.short	(.L_40 - .L_39)
.L_39:
        /*002c*/ 	.word	0x00000000
        /*0030*/ 	.short	0x0002
        /*0032*/ 	.short	0x0010
        /*0034*/ 	.byte	0x00, 0xf5, 0x21, 0x00


	//----- nvinfo : EIATTR_KPARAM_INFO
	.align		4
.L_40:
        /*0038*/ 	.byte	0x04, 0x17
        /*003a*/ 	.short	(.L_42 - .L_41)
.L_41:
        /*003c*/ 	.word	0x00000000
        /*0040*/ 	.short	0x0001
        /*0042*/ 	.short	0x0008
        /*0044*/ 	.byte	0x00, 0xf5, 0x21, 0x00


	//----- nvinfo : EIATTR_KPARAM_INFO
	.align		4
.L_42:
        /*0048*/ 	.byte	0x04, 0x17
        /*004a*/ 	.short	(.L_44 - .L_43)
.L_43:
        /*004c*/ 	.word	0x00000000
        /*0050*/ 	.short	0x0000
        /*0052*/ 	.short	0x0000
        /*0054*/ 	.byte	0x00, 0xf5, 0x21, 0x00


	//----- nvinfo : EIATTR_SPARSE_MMA_MASK
	.align		4
.L_44:
        /*0058*/ 	.byte	0x03, 0x50
        /*005a*/ 	.short	0x0000


	//----- nvinfo : EIATTR_MAXREG_COUNT
	.align		4
        /*005c*/ 	.byte	0x03, 0x1b
        /*005e*/ 	.short	0x00ff


	//----- nvinfo : EIATTR_MERCURY_ISA_VERSION
	.align		4
        /*0060*/ 	.byte	0x03, 0x5f
        /*0062*/ 	.short	0x0101


	//----- nvinfo : EIATTR_VRC_CTA_INIT_COUNT
	.align		4
        /*0064*/ 	.byte	0x02, 0x4a
	.zero		1
	.zero		1


	//----- nvinfo : EIATTR_EXIT_INSTR_OFFSETS
	.align		4
        /*0068*/ 	.byte	0x04, 0x1c
        /*006a*/ 	.short	(.L_46 - .L_45)


	//   ....[0]....
.L_45:
        /*006c*/ 	.word	0x00000ae0


	//----- nvinfo : EIATTR_CRS_STACK_SIZE
	.align		4
.L_46:
        /*0070*/ 	.byte	0x04, 0x1e
        /*0072*/ 	.short	(.L_48 - .L_47)
.L_47:
        /*0074*/ 	.word	0x00000000


	//----- nvinfo : EIATTR_CBANK_PARAM_SIZE
	.align		4
.L_48:
        /*0078*/ 	.byte	0x03, 0x19
        /*007a*/ 	.short	0x0020


	//----- nvinfo : EIATTR_PARAM_CBANK
	.align		4
        /*007c*/ 	.byte	0x04, 0x0a
        /*007e*/ 	.short	(.L_50 - .L_49)
	.align		4
.L_49:
        /*0080*/ 	.word	index@(.nv.constant0._Z6conv_1PfS_S_ii)
        /*0084*/ 	.short	0x0380
        /*0086*/ 	.short	0x0020


	//----- nvinfo : EIATTR_SW_WAR
	.align		4
.L_50:
        /*0088*/ 	.byte	0x04, 0x36
        /*008a*/ 	.short	(.L_52 - .L_51)
.L_51:
        /*008c*/ 	.word	0x00000008
.L_52:


//--------------------- .nv.callgraph             --------------------------
	.section	.nv.callgraph,"",@"SHT_CUDA_CALLGRAPH"
	.align	4
	.sectionentsize	8
	.align		4
        /*0000*/ 	.word	0x00000000
	.align		4
        /*0004*/ 	.word	0xffffffff
	.align		4
        /*0008*/ 	.word	0x00000000
	.align		4
        /*000c*/ 	.word	0xfffffffe
	.align		4
        /*0010*/ 	.word	0x00000000
	.align		4
        /*0014*/ 	.word	0xfffffffd
	.align		4
        /*0018*/ 	.word	0x00000000
	.align		4
        /*001c*/ 	.word	0xfffffffc


//--------------------- .nv.constant3             --------------------------
	.section	.nv.constant3,"a",@progbits
	.align	4
.nv.constant3:
	.type		Mask,@object
	.size		Mask,(.L_0 - Mask)
Mask:
	.zero		32
.L_0:


//--------------------- .text._Z8conv_1_sPfS_S_ii --------------------------
	.section	.text._Z8conv_1_sPfS_S_ii,"ax",@progbits
	.align	128
        .global         _Z8conv_1_sPfS_S_ii
        .type           _Z8conv_1_sPfS_S_ii,@function
        .size           _Z8conv_1_sPfS_S_ii,(.L_x_26 - _Z8conv_1_sPfS_S_ii)
        .other          _Z8conv_1_sPfS_S_ii,@"STO_CUDA_ENTRY STV_DEFAULT"
_Z8conv_1_sPfS_S_ii:
.text._Z8conv_1_sPfS_S_ii:
[----:B------:R-:W-:Y:S01]  /*0000*/  LDC R1, c[0x0][0x37c] ;  /* 0x0000df00ff017b82 */ /* 0x000fe20000000800 */
[----:B------:R-:W0:Y:S07]  /*0010*/  S2R R4, SR_TID.X ;  /* 0x0000000000047919 */ /* 0x000e2e0000002100 */
[----:B------:R-:W1:Y:S01]  /*0020*/  S2UR UR4, SR_CTAID.X ;  /* 0x00000000000479c3 */ /* 0x000e620000002500 */
[----:B------:R-:W1:Y:S01]  /*0030*/  LDCU UR9, c[0x0][0x360] ;  /* 0x00006c00ff0977ac */ /* 0x000e620008000800 */
[----:B------:R-:W2:Y:S06]  /*0040*/  LDCU.64 UR10, c[0x0][0x358] ;  /* 0x00006b00ff0a77ac */ /* 0x000eac0008000a00 */
[----:B------:R-:W3:Y:S08]  /*0050*/  LDC.64 R2, c[0x0][0x390] ;  /* 0x0000e400ff027b82 */ /* 0x000ef00000000a00 */
[----:B------:R-:W4:Y:S01]  /*0060*/  S2UR UR6, SR_CgaCtaId ;  /* 0x00000000000679c3 */ /* 0x000f220000008800 */
[----:B------:R-:W-:Y:S01]  /*0070*/  UMOV UR5, 0x400 ;  /* 0x0000040000057882 */ /* 0x000fe20000000000 */
[----:B------:R-:W5:Y:S01]  /*0080*/  LDCU UR7, c[0x0][0x398] ;  /* 0x00007300ff0777ac */ /* 0x000f620008000800 */
[----:B-1----:R-:W-:-:S06]  /*0090*/  UIMAD UR4, UR4, UR9, URZ ;  /* 0x00000009040472a4 */ /* 0x002fcc000f8e02ff */
[----:B0-----:R-:W-:-:S04]  /*00a0*/  VIADD R0, R4, UR4 ;  /* 0x0000000404007c36 */ /* 0x001fc80008000000 */
[----:B---3--:R-:W-:-:S06]  /*00b0*/  IMAD.WIDE R2, R0, 0x4, R2 ;  /* 0x0000000400027825 */ /* 0x008fcc00078e0202 */
[----:B--2---:R-:W2:Y:S01]  /*00c0*/  LDG.E R2, desc[UR10][R2.64] ;  /* 0x0000000a02027981 */ /* 0x004ea2000c1e1900 */
[----:B----4-:R-:W-:Y:S01]  /*00d0*/  ULEA UR5, UR6, UR5, 0x18 ;  /* 0x0000000506057291 */ /* 0x010fe2000f8ec0ff */
[----:B------:R-:W-:Y:S01]  /*00e0*/  IMAD.MOV.U32 R5, RZ, RZ, RZ ;  /* 0x000000ffff057224 */ /* 0x000fe200078e00ff */
[----:B-----5:R-:W-:-:S04]  /*00f0*/  UISETP.GE.AND UP0, UPT, UR7, 0x1, UPT ;  /* 0x000000010700788c */ /* 0x020fc8000bf06270 */
[----:B------:R-:W-:-:S03]  /*0100*/  LEA R7, R4, UR5, 0x2 ;  /* 0x0000000504077c11 */ /* 0x000fc6000f8e10ff */
[----:B------:R-:W-:Y:S01]  /*0110*/  STS [UR5], RZ ;  /* 0x000000ffff007988 */ /* 0x000fe20008000805 */
[----:B--2---:R-:W0:Y:S03]  /*0120*/  F2I.TRUNC.NTZ R6, R2 ;  /* 0x0000000200067305 */ /* 0x004e26000020f100 */
[----:B0-----:R0:W-:Y:S01]  /*0130*/  STS [R7], R6 ;  /* 0x0000000607007388 */ /* 0x0011e20000000800 */
[----:B------:R-:W-:Y:S06]  /*0140*/  BAR.SYNC.DEFER_BLOCKING 0x0 ;  /* 0x0000000000007b1d */ /* 0x000fec0000010000 */
[----:B------:R-:W-:Y:S05]  /*0150*/  BRA.U !UP0, `(.L_x_0) ;  /* 0x0000000908047547 */ /* 0x000fea000b800000 */
[----:B------:R-:W-:Y:S01]  /*0160*/  UISETP.GE.U32.AND UP0, UPT, UR7, 0x4, UPT ;  /* 0x000000040700788c */ /* 0x000fe2000bf06070 */
[----:B0-----:R-:W-:Y:S01]  /*0170*/  HFMA2 R7, -RZ, RZ, 0, 0 ;  /* 0x00000000ff077431 */ /* 0x001fe200000001ff */
[----:B------:R-:W-:Y:S01]  /*0180*/  ULEA.HI UR6, UR7, UR7, URZ, 0x1 ;  /* 0x0000000707067291 */ /* 0x000fe2000f8f08ff */
[----:B------:R-:W-:Y:S01]  /*0190*/  IMAD.MOV.U32 R5, RZ, RZ, RZ ;  /* 0x000000ffff057224 */ /* 0x000fe200078e00ff */
[----:B------:R-:W-:Y:S02]  /*01a0*/  ULOP3.LUT UR8, UR7, 0x3, URZ, 0xc0, !UPT ;  /* 0x0000000307087892 */ /* 0x000fe4000f8ec0ff */
[----:B------:R-:W-:-:S03]  /*01b0*/  USHF.R.S32.HI UR6, URZ, 0x1, UR6 ;  /* 0x00000001ff067899 */ /* 0x000fc60008011406 */
[----:B------:R-:W-:Y:S09]  /*01c0*/  BRA.U !UP0, `(.L_x_1) ;  /* 0x0000000508687547 */ /* 0x000ff2000b800000 */
[----:B------:R-:W0:Y:S01]  /*01d0*/  LDC.64 R2, c[0x0][0x390] ;  /* 0x0000e400ff027b82 */ /* 0x000e220000000a00 */
[----:B------:R-:W-:Y:S01]  /*01e0*/  ULOP3.LUT UR7, UR7, 0x7ffffffc, URZ, 0xc0, !UPT ;  /* 0x7ffffffc07077892 */ /* 0x000fe2000f8ec0ff */
[----:B------:R-:W-:Y:S01]  /*01f0*/  VIADD R8, R4, -UR6 ;  /* 0x8000000604087c36 */ /* 0x000fe20008000000 */
[----:B------:R-:W-:Y:S01]  /*0200*/  MOV R11, RZ ;  /* 0x000000ff000b7202 */ /* 0x000fe20000000f00 */
[----:B------:R-:W-:Y:S01]  /*0210*/  VIADD R9, R0, -UR6 ;  /* 0x8000000600097c36 */ /* 0x000fe20008000000 */
[----:B------:R-:W1:Y:S01]  /*0220*/  LDCU UR12, c[0x0][0x39c] ;  /* 0x00007380ff0c77ac */ /* 0x000e620008000800 */
[----:B------:R-:W-:Y:S02]  /*0230*/  IMAD.MOV.U32 R5, RZ, RZ, RZ ;  /* 0x000000ffff057224 */ /* 0x000fe400078e00ff */
[----:B------:R-:W-:-:S07]  /*0240*/  IMAD.U32 R7, RZ, RZ, UR7 ;  /* 0x00000007ff077e24 */ /* 0x000fce000f8e00ff */
.L_x_13:
[----:B------:R-:W-:Y:S01]  /*0250*/  IMAD.IADD R13, R9, 0x1, R11 ;  /* 0x00000001090d7824 */ /* 0x000fe200078e020b */
[----:B------:R-:W-:Y:S01]  /*0260*/  BSSY.RECONVERGENT B0, `(.L_x_2) ;  /* 0x0000014000007945 */ /* 0x000fe20003800200 */
[----:B------:R-:W-:Y:S02]  /*0270*/  SHF.L.U32 R6, R11, 0x2, RZ ;  /* 0x000000020b067819 */ /* 0x000fe400000006ff */
[C---:B------:R-:W-:Y:S01]  /*0280*/  VIADD R17, R13.reuse, 0x1 ;  /* 0x000000010d117836 */ /* 0x040fe20000000000 */
[----:B-1----:R-:W-:-:S04]  /*0290*/  ISETP.GE.AND P0, PT, R13, UR12, PT ;  /* 0x0000000c0d007c0c */ /* 0x002fc8000bf06270 */
[----:B------:R-:W-:Y:S02]  /*02a0*/  ISETP.LT.OR P0, PT, R13, RZ, P0 ;  /* 0x000000ff0d00720c */ /* 0x000fe40000701670 */
[----:B------:R-:W-:-:S04]  /*02b0*/  ISETP.GE.AND P1, PT, R17, UR12, PT ;  /* 0x0000000c11007c0c */ /* 0x000fc8000bf26270 */
[----:B------:R-:W-:-:S07]  /*02c0*/  ISETP.LT.OR P1, PT, R17, RZ, P1 ;  /* 0x000000ff1100720c */ /* 0x000fce0000f21670 */
[----:B------:R-:W-:Y:S06]  /*02d0*/  @P0 BRA `(.L_x_3) ;  /* 0x0000000000300947 */ /* 0x000fec0003800000 */
[----:B------:R-:W-:-:S05]  /*02e0*/  IMAD.IADD R12, R8, 0x1, R11 ;  /* 0x00000001080c7824 */ /* 0x000fca00078e020b */
[----:B------:R-:W-:-:S13]  /*02f0*/  ISETP.GE.U32.AND P0, PT, R12, UR9, PT ;  /* 0x000000090c007c0c */ /* 0x000fda000bf06070 */
[----:B------:R-:W-:Y:S01]  /*0300*/  @!P0 LEA R12, R12, UR5, 0x2 ;  /* 0x000000050c0c8c11 */ /* 0x000fe2000f8e10ff */
[----:B------:R-:W1:Y:S05]  /*0310*/  @!P0 LDC R10, c[0x3][R6] ;  /* 0x00c00000060a8b82 */ /* 0x000e6a0000000800 */
[----:B------:R-:W2:Y:S02]  /*0320*/  @!P0 LDS R12, [R12] ;  /* 0x000000000c0c8984 */ /* 0x000ea40000000800 */
[----:B--2---:R-:W-:-:S05]  /*0330*/  @!P0 I2FP.F32.S32 R14, R12 ;  /* 0x0000000c000e8245 */ /* 0x004fca0000201400 */
[----:B-1----:R-:W-:Y:S01]  /*0340*/  @!P0 FFMA R5, R10, R14, R5 ;  /* 0x0000000e0a058223 */ /* 0x002fe20000000005 */
[----:B------:R-:W-:Y:S06]  /*0350*/  @!P0 BRA `(.L_x_3) ;  /* 0x0000000000108947 */ /* 0x000fec0003800000 */
[----:B0-----:R-:W-:-:S06]  /*0360*/  IMAD.WIDE.U32 R14, R13, 0x4, R2 ;  /* 0x000000040d0e7825 */ /* 0x001fcc00078e0002 */
[----:B------:R-:W2:Y:S01]  /*0370*/  LDG.E R14, desc[UR10][R14.64] ;  /* 0x0000000a0e0e7981 */ /* 0x000ea2000c1e1900 */
[----:B------:R-:W2:Y:S02]  /*0380*/  LDC R10, c[0x3][R6] ;  /* 0x00c00000060a7b82 */ /* 0x000ea40000000800 */
[----:B--2---:R-:W-:-:S07]  /*0390*/  FFMA R5, R10, R14, R5 ;  /* 0x0000000e0a057223 */ /* 0x004fce0000000005 */
.L_x_3:
[----:B------:R-:W-:Y:S05]  /*03a0*/  BSYNC.RECONVERGENT B0 ;  /* 0x0000000000007941 */ /* 0x000fea0003800200 */
.L_x_2:
[----:B------:R-:W-:Y:S04]  /*03b0*/  BSSY.RECONVERGENT B0, `(.L_x_4) ;  /* 0x0000010000007945 */ /* 0x000fe80003800200 */
[----:B------:R-:W-:Y:S05]  /*03c0*/  @P1 BRA `(.L_x_5) ;  /* 0x0000000000381947 */ /* 0x000fea0003800000 */
[----:B------:R-:W-:-:S04]  /*03d0*/  IADD3 R10, PT, PT, R11, 0x1, R8 ;  /* 0x000000010b0a7810 */ /* 0x000fc80007ffe008 */
[----:B------:R-:W-:-:S13]  /*03e0*/  ISETP.GE.U32.AND P0, PT, R10, UR9, PT ;  /* 0x000000090a007c0c */ /* 0x000fda000bf06070 */
[----:B------:R-:W-:Y:S05]  /*03f0*/  @!P0 BRA `(.L_x_6) ;  /* 0x0000000000148947 */ /* 0x000fea0003800000 */
[----:B0-----:R-:W-:-:S06]  /*0400*/  IMAD.WIDE.U32 R14, R17, 0x4, R2 ;  /* 0x00000004110e7825 */ /* 0x001fcc00078e0002 */
[----:B------:R-:W2:Y:S01]  /*0410*/  LDG.E R14, desc[UR10][R14.64] ;  /* 0x0000000a0e0e7981 */ /* 0x000ea2000c1e1900 */
[----:B------:R-:W2:Y:S02]  /*0420*/  LDC R10, c[0x3][R6+0x4] ;  /* 0x00c00100060a7b82 */ /* 0x000ea40000000800 */
[----:B--2---:R-:W-:Y:S01]  /*0430*/  FFMA R5, R10, R14, R5 ;  /* 0x0000000e0a057223 */ /* 0x004fe20000000005 */
[----:B------:R-:W-:Y:S06]  /*0440*/  BRA `(.L_x_5) ;  /* 0x0000000000187947 */ /* 0x000fec0003800000 */
.L_x_6:
[----:B------:R-:W-:Y:S01]  /*0450*/  IMAD.IADD R10, R8, 0x1, R11 ;  /* 0x00000001080a7824 */ /* 0x000fe200078e020b */
[----:B------:R-:W1:Y:S04]  /*0460*/  LDC R14, c[0x3][R6+0x4] ;  /* 0x00c00100060e7b82 */ /* 0x000e680000000800 */
[----:B------:R-:W-:-:S06]  /*0470*/  LEA R10, R10, UR5, 0x2 ;  /* 0x000000050a0a7c11 */ /* 0x000fcc000f8e10ff */
[----:B------:R-:W2:Y:S02]  /*0480*/  LDS R10, [R10+0x4] ;  /* 0x000004000a0a7984 */ /* 0x000ea40000000800 */
[----:B--2---:R-:W-:-:S05]  /*0490*/  I2FP.F32.S32 R12, R10 ;  /* 0x0000000a000c7245 */ /* 0x004fca0000201400 */
[----:B-1----:R-:W-:-:S07]  /*04a0*/  FFMA R5, R14, R12, R5 ;  /* 0x0000000c0e057223 */ /* 0x002fce0000000005 */
.L_x_5:
[----:B------:R-:W-:Y:S05]  /*04b0*/  BSYNC.RECONVERGENT B0 ;  /* 0x0000000000007941 */ /* 0x000fea0003800200 */
.L_x_4:
[----:B------:R-:W-:Y:S01]  /*04c0*/  IADD3 R15, PT, PT, R13, 0x2, RZ ;  /* 0x000000020d0f7810 */ /* 0x000fe20007ffe0ff */
[----:B------:R-:W-:Y:S03]  /*04d0*/  BSSY.RECONVERGENT B0, `(.L_x_7) ;  /* 0x0000012000007945 */ /* 0x000fe60003800200 */
[----:B------:R-:W-:-:S04]  /*04e0*/  ISETP.GE.AND P0, PT, R15, UR12, PT ;  /* 0x0000000c0f007c0c */ /* 0x000fc8000bf06270 */
[----:B------:R-:W-:-:S13]  /*04f0*/  ISETP.LT.OR P0, PT, R15, RZ, P0 ;  /* 0x000000ff0f00720c */ /* 0x000fda0000701670 */
        /* <DEDUP_REMOVED lines=9> */
.L_x_9:
[----:B------:R-:W-:Y:S01]  /*0590*/  IMAD.IADD R10, R8, 0x1, R11 ;  /* 0x00000001080a7824 */ /* 0x000fe200078e020b */
[----:B------:R-:W1:Y:S04]  /*05a0*/  LDC R12, c[0x3][R6+0x8] ;  /* 0x00c00200060c7b82 */ /* 0x000e680000000800 */
[----:B------:R-:W-:-:S05]  /*05b0*/  LEA R14, R10, UR5, 0x2 ;  /* 0x000000050a0e7c11 */ /* 0x000fca000f8e10ff */
[----:B------:R-:W2:Y:S02]  /*05c0*/  LDS R10, [R14+0x8] ;  /* 0x000008000e0a7984 */ /* 0x000ea40000000800 */
[----:B--2---:R-:W-:-:S05]  /*05d0*/  I2FP.F32.S32 R10, R10 ;  /* 0x0000000a000a7245 */ /* 0x004fca0000201400 */
[----:B-1----:R-:W-:-:S07]  /*05e0*/  FFMA R5, R12, R10, R5 ;  /* 0x0000000a0c057223 */ /* 0x002fce0000000005 */
.L_x_8:
[----:B------:R-:W-:Y:S05]  /*05f0*/  BSYNC.RECONVERGENT B0 ;  /* 0x0000000000007941 */ /* 0x000fea0003800200 */
.L_x_7:
[----:B------:R-:W-:Y:S01]  /*0600*/  VIADD R13, R13, 0x3 ;  /* 0x000000030d0d7836 */ /* 0x000fe20000000000 */
[----:B------:R-:W-:Y:S04]  /*0610*/  BSSY.RECONVERGENT B0, `(.L_x_10) ;  /* 0x0000012000007945 */ /* 0x000fe80003800200 */
        /* <DEDUP_REMOVED lines=11> */
.L_x_12:
[----:B------:R-:W-:Y:S01]  /*06d0*/  IADD3 R10, PT, PT, R8, R11, RZ ;  /* 0x0000000b080a7210 */ /* 0x000fe20007ffe0ff */
[----:B------:R-:W1:Y:S03]  /*06e0*/  LDC R6, c[0x3][R6+0xc] ;  /* 0x00c0030006067b82 */ /* 0x000e660000000800 */
[----:B------:R-:W-:-:S05]  /*06f0*/  LEA R12, R10, UR5, 0x2 ;  /* 0x000000050a0c7c11 */ /* 0x000fca000f8e10ff */
[----:B------:R-:W2:Y:S02]  /*0700*/  LDS R10, [R12+0xc] ;  /* 0x00000c000c0a7984 */ /* 0x000ea40000000800 */
[----:B--2---:R-:W-:-:S05]  /*0710*/  I2FP.F32.S32 R10, R10 ;  /* 0x0000000a000a7245 */ /* 0x004fca0000201400 */
[----:B-1----:R-:W-:-:S07]  /*0720*/  FFMA R5, R6, R10, R5 ;  /* 0x0000000a06057223 */ /* 0x002fce0000000005 */
.L_x_11:
[----:B------:R-:W-:Y:S05]  /*0730*/  BSYNC.RECONVERGENT B0 ;  /* 0x0000000000007941 */ /* 0x000fea0003800200 */
.L_x_10:
[----:B------:R-:W-:-:S05]  /*0740*/  VIADD R11, R11, 0x4 ;  /* 0x000000040b0b7836 */ /* 0x000fca0000000000 */
[----:B------:R-:W-:-:S13]  /*0750*/  ISETP.NE.AND P0, PT, R11, R7, PT ;  /* 0x000000070b00720c */ /* 0x000fda0003f05270 */
[----:B------:R-:W-:Y:S05]  /*0760*/  @P0 BRA `(.L_x_13) ;  /* 0xfffffff800b80947 */ /* 0x000fea000383ffff */
.L_x_1:
[----:B------:R-:W-:-:S09]  /*0770*/  UISETP.NE.AND UP0, UPT, UR8, URZ, UPT ;  /* 0x000000ff0800728c */ /* 0x000fd2000bf05270 */
[----:B------:R-:W-:Y:S05]  /*0780*/  BRA.U !UP0, `(.L_x_0) ;  /* 0x0000000108787547 */ /* 0x000fea000b800000 */
[----:B0-----:R-:W0:Y:S01]  /*0790*/  LDC.64 R2, c[0x0][0x390] ;  /* 0x0000e400ff027b82 */ /* 0x001e220000000a00 */
[----:B------:R-:W-:Y:S01]  /*07a0*/  IADD3 R4, PT, PT, R4, -UR6, R7 ;  /* 0x8000000604047c10 */ /* 0x000fe2000fffe007 */
[----:B------:R-:W-:Y:S01]  /*07b0*/  IMAD.SHL.U32 R11, R7, 0x4, RZ ;  /* 0x00000004070b7824 */ /* 0x000fe200078e00ff */
[----:B------:R-:W1:Y:S02]  /*07c0*/  LDCU UR12, c[0x0][0x39c] ;  /* 0x00007380ff0c77ac */ /* 0x000e640008000800 */
[C---:B------:R-:W-:Y:S02]  /*07d0*/  LEA R8, R4.reuse, UR5, 0x2 ;  /* 0x0000000504087c11 */ /* 0x040fe4000f8e10ff */
[----:B------:R-:W-:Y:S01]  /*07e0*/  IADD3 R9, PT, PT, R4, UR4, RZ ;  /* 0x0000000404097c10 */ /* 0x000fe2000fffe0ff */
[----:B------:R-:W-:-:S12]  /*07f0*/  UIADD3 UR7, UPT, UPT, -UR8, URZ, URZ ;  /* 0x000000ff08077290 */ /* 0x000fd8000fffe1ff */
.L_x_17:
[C---:B-1----:R-:W-:Y:S01]  /*0800*/  ISETP.GE.AND P0, PT, R9.reuse, UR12, PT ;  /* 0x0000000c09007c0c */ /* 0x042fe2000bf06270 */
[----:B------:R-:W-:Y:S01]  /*0810*/  UIADD3 UR7, UPT, UPT, UR7, 0x1, URZ ;  /* 0x0000000107077890 */ /* 0x000fe2000fffe0ff */
[----:B------:R-:W-:Y:S02]  /*0820*/  BSSY.RECONVERGENT B0, `(.L_x_14) ;  /* 0x000000f000007945 */ /* 0x000fe40003800200 */
[----:B------:R-:W-:Y:S01]  /*0830*/  ISETP.LT.OR P0, PT, R9, RZ, P0 ;  /* 0x000000ff0900720c */ /* 0x000fe20000701670 */
[----:B------:R-:W-:-:S12]  /*0840*/  UISETP.NE.AND UP0, UPT, UR7, URZ, UPT ;  /* 0x000000ff0700728c */ /* 0x000fd8000bf05270 */
[----:B------:R-:W-:Y:S05]  /*0850*/  @P0 BRA `(.L_x_15) ;  /* 0x00000000002c0947 */ /* 0x000fea0003800000 */
[----:B------:R-:W-:-:S13]  /*0860*/  ISETP.GE.U32.AND P0, PT, R4, UR9, PT ;  /* 0x0000000904007c0c */ /* 0x000fda000bf06070 */
[----:B------:R-:W-:Y:S05]  /*0870*/  @!P0 BRA `(.L_x_16) ;  /* 0x0000000000148947 */ /* 0x000fea0003800000 */
[----:B0-----:R-:W-:-:S06]  /*0880*/  IMAD.WIDE.U32 R6, R9, 0x4, R2 ;  /* 0x0000000409067825 */ /* 0x001fcc00078e0002 */
[----:B------:R-:W2:Y:S01]  /*0890*/  LDG.E R6, desc[UR10][R6.64] ;  /* 0x0000000a06067981 */ /* 0x000ea2000c1e1900 */
[----:B------:R-:W2:Y:S02]  /*08a0*/  LDC R10, c[0x3][R11] ;  /* 0x00c000000b0a7b82 */ /* 0x000ea40000000800 */
[----:B--2---:R-:W-:Y:S01]  /*08b0*/  FFMA R5, R10, R6, R5 ;  /* 0x000000060a057223 */ /* 0x004fe20000000005 */
[----:B------:R-:W-:Y:S06]  /*08c0*/  BRA `(.L_x_15) ;  /* 0x0000000000107947 */ /* 0x000fec0003800000 */
.L_x_16:
[----:B------:R-:W1:Y:S01]  /*08d0*/  LDS R6, [R8] ;  /* 0x0000000008067984 */ /* 0x000e620000000800 */
[----:B------:R-:W2:Y:S01]  /*08e0*/  LDC R10, c[0x3][R11] ;  /* 0x00c000000b0a7b82 */ /* 0x000ea20000000800 */
[----:B-1----:R-:W-:-:S05]  /*08f0*/  I2FP.F32.S32 R6, R6 ;  /* 0x0000000600067245 */ /* 0x002fca0000201400 */
[----:B--2---:R-:W-:-:S07]  /*0900*/  FFMA R5, R10, R6, R5 ;  /* 0x000000060a057223 */ /* 0x004fce0000000005 */
.L_x_15:
[----:B------:R-:W-:Y:S05]  /*0910*/  BSYNC.RECONVERGENT B0 ;  /* 0x0000000000007941 */ /* 0x000fea0003800200 */
.L_x_14:
[----:B------:R-:W-:Y:S01]  /*0920*/  VIADD R11, R11, 0x4 ;  /* 0x000000040b0b7836 */ /* 0x000fe20000000000 */
[----:B------:R-:W-:Y:S01]  /*0930*/  IADD3 R4, PT, PT, R4, 0x1, RZ ;  /* 0x0000000104047810 */ /* 0x000fe20007ffe0ff */
[----:B------:R-:W-:Y:S02]  /*0940*/  VIADD R8, R8, 0x4 ;  /* 0x0000000408087836 */ /* 0x000fe40000000000 */
[----:B------:R-:W-:Y:S01]  /*0950*/  VIADD R9, R9, 0x1 ;  /* 0x0000000109097836 */ /* 0x000fe20000000000 */
[----:B------:R-:W-:Y:S06]  /*0960*/  BRA.U UP0, `(.L_x_17) ;  /* 0xfffffffd00a47547 */ /* 0x000fec000b83ffff */
.L_x_0:
[----:B0-----:R-:W0:Y:S02]  /*0970*/  LDC.64 R2, c[0x0][0x388] ;  /* 0x0000e200ff027b82 */ /* 0x001e240000000a00 */
[----:B0-----:R-:W-:-:S05]  /*0980*/  IMAD.WIDE R2, R0, 0x4, R2 ;  /* 0x0000000400027825 */ /* 0x001fca00078e0202 */
[----:B------:R-:W-:Y:S01]  /*0990*/  STG.E desc[UR10][R2.64], R5 ;  /* 0x0000000502007986 */ /* 0x000fe2000c10190a */
[----:B------:R-:W-:Y:S05]  /*09a0*/  EXIT ;  /* 0x000000000000794d */ /* 0x000fea0003800000 */
.L_x_18:
[----:B------:R-:W-:-:S00]  /*09b0*/  BRA `(.L_x_18) ;  /* 0xfffffffc00fc7947 */ /* 0x000fc0000383ffff */
[----:B------:R-:W-:-:S00]  /*09c0*/  NOP ;  /* 0x0000000000007918 */ /* 0x000fc00000000000 */
        /* <DEDUP_REMOVED lines=11> */
.L_x_26:


//--------------------- .text._Z6conv_1PfS_S_ii   --------------------------
	.section	.text._Z6conv_1PfS_S_ii,"ax",@progbits
	.align	128
        .global         _Z6conv_1PfS_S_ii
        .type           _Z6conv_1PfS_S_ii,@function
        .size           _Z6conv_1PfS_S_ii,(.L_x_27 - _Z6conv_1PfS_S_ii)
        .other          _Z6conv_1PfS_S_ii,@"STO_CUDA_ENTRY STV_DEFAULT"
_Z6conv_1PfS_S_ii:
.text._Z6conv_1PfS_S_ii:
[----:B------:R-:W-:Y:S01]  /*0000*/  LDC R1, c[0x0][0x37c] ;  /* 0x0000df00ff017b82 */ /* 0x000fe20000000800 */
[----:B------:R-:W0:Y:S01]  /*0010*/  S2R R3, SR_TID.X ;  /* 0x0000000000037919 */ /* 0x000e220000002100 */
[----:B------:R-:W1:Y:S06]  /*0020*/  LDCU UR5, c[0x0][0x398] ;  /* 0x00007300ff0577ac */ /* 0x000e6c0008000800 */
[----:B------:R-:W0:Y:S01]  /*0030*/  S2UR UR4, SR_CTAID.X ;  /* 0x00000000000479c3 */ /* 0x000e220000002500 */
[----:B------:R-:W-:Y:S01]  /*0040*/  HFMA2 R0, -RZ, RZ, 0, 0 ;  /* 0x00000000ff007431 */ /* 0x000fe200000001ff */
[----:B------:R-:W2:Y:S06]  /*0050*/  LDCU.64 UR8, c[0x0][0x358] ;  /* 0x00006b00ff0877ac */ /* 0x000eac0008000a00 */
[----:B------:R-:W0:Y:S01]  /*0060*/  LDC R2, c[0x0][0x360] ;  /* 0x0000d800ff027b82 */ /* 0x000e220000000800 */
[----:B-1----:R-:W-:Y:S01]  /*0070*/  UISETP.GE.AND UP0, UPT, UR5, 0x1, UPT ;  /* 0x000000010500788c */ /* 0x002fe2000bf06270 */
[----:B0-----:R-:W-:-:S08]  /*0080*/  IMAD R2, R2, UR4, R3 ;  /* 0x0000000402027c24 */ /* 0x001fd0000f8e0203 */
[----:B--2---:R-:W-:Y:S05]  /*0090*/  BRA.U !UP0, `(.L_x_19) ;  /* 0x0000000908847547 */ /* 0x004fea000b800000 */
[----:B------:R-:W-:Y:S01]  /*00a0*/  UISETP.GE.U32.AND UP0, UPT, UR5, 0x8, UPT ;  /* 0x000000080500788c */ /* 0x000fe2000bf06070 */
[----:B------:R-:W-:Y:S01]  /*00b0*/  MOV R0, RZ ;  /* 0x000000ff00007202 */ /* 0x000fe20000000f00 */
[----:B------:R-:W-:Y:S01]  /*00c0*/  ULEA.HI UR4, UR5, UR5, URZ, 0x1 ;  /* 0x0000000505047291 */ /* 0x000fe2000f8f08ff */
[----:B------:R-:W-:Y:S01]  /*00d0*/  IMAD.MOV.U32 R3, RZ, RZ, RZ ;  /* 0x000000ffff037224 */ /* 0x000fe200078e00ff */
[----:B------:R-:W-:Y:S02]  /*00e0*/  ULOP3.LUT UR6, UR5, 0x7, URZ, 0xc0, !UPT ;  /* 0x0000000705067892 */ /* 0x000fe4000f8ec0ff */
[----:B------:R-:W-:Y:S02]  /*00f0*/  USHF.R.S32.HI UR4, URZ, 0x1, UR4 ;  /* 0x00000001ff047899 */ /* 0x000fe40008011404 */
[----:B------:R-:W-:-:S04]  /*0100*/  UISETP.NE.AND UP1, UPT, UR6, URZ, UPT ;  /* 0x000000ff0600728c */ /* 0x000fc8000bf25270 */
[----:B------:R-:W-:Y:S01]  /*0110*/  IADD3 R4, PT, PT, R2, -UR4, RZ ;  /* 0x8000000402047c10 */ /* 0x000fe2000fffe0ff */
[----:B------:R-:W-:Y:S06]  /*0120*/  BRA.U !UP0, `(.L_x_20) ;  /* 0x0000000508247547 */ /* 0x000fec000b800000 */
[----:B------:R-:W-:Y:S01]  /*0130*/  ULOP3.LUT UR4, UR5, 0x7ffffff8, URZ, 0xc0, !UPT ;  /* 0x7ffffff805047892 */ /* 0x000fe2000f8ec0ff */
[----:B------:R-:W-:Y:S01]  /*0140*/  IMAD.MOV.U32 R0, RZ, RZ, RZ ;  /* 0x000000ffff007224 */ /* 0x000fe200078e00ff */
[----:B------:R-:W-:Y:S01]  /*0150*/  MOV R6, RZ ;  /* 0x000000ff00067202 */ /* 0x000fe20000000f00 */
[----:B------:R-:W0:Y:S03]  /*0160*/  LDCU UR7, c[0x0][0x39c] ;  /* 0x00007380ff0777ac */ /* 0x000e260008000800 */
[----:B------:R-:W-:-:S07]  /*0170*/  IMAD.U32 R3, RZ, RZ, UR4 ;  /* 0x00000004ff037e24 */ /* 0x000fce000f8e00ff */
.L_x_21:
[----:B------:R-:W-:-:S04]  /*0180*/  IADD3 R25, PT, PT, R4, R6, RZ ;  /* 0x0000000604197210 */ /* 0x000fc80007ffe0ff */
[----:B0-----:R-:W-:-:S04]  /*0190*/  ISETP.GE.AND P6, PT, R25, UR7, PT ;  /* 0x0000000719007c0c */ /* 0x001fc8000bfc6270 */
[----:B------:R-:W-:-:S13]  /*01a0*/  ISETP.LT.OR P6, PT, R25, RZ, P6 ;  /* 0x000000ff1900720c */ /* 0x000fda00037c1670 */
[----:B------:R-:W0:Y:S02]  /*01b0*/  @!P6 LDC.64 R8, c[0x0][0x390] ;  /* 0x0000e400ff08eb82 */ /* 0x000e240000000a00 */
[----:B0-----:R-:W-:-:S05]  /*01c0*/  @!P6 IMAD.WIDE.U32 R8, R25, 0x4, R8 ;  /* 0x000000041908e825 */ /* 0x001fca00078e0008 */
[----:B------:R0:W2:Y:S01]  /*01d0*/  @!P6 LDG.E R10, desc[UR8][R8.64] ;  /* 0x00000008080ae981 */ /* 0x0000a2000c1e1900 */
[C---:B------:R-:W-:Y:S01]  /*01e0*/  VIADD R15, R25.reuse, 0x1 ;  /* 0x00000001190f7836 */ /* 0x040fe20000000000 */
[----:B------:R-:W-:Y:S01]  /*01f0*/  SHF.L.U32 R7, R6, 0x2, RZ ;  /* 0x0000000206077819 */ /* 0x000fe200000006ff */
[C---:B------:R-:W-:Y:S01]  /*0200*/  VIADD R29, R25.reuse, 0x2 ;  /* 0x00000002191d7836 */ /* 0x040fe20000000000 */
[C---:B------:R-:W-:Y:S01]  /*0210*/  IADD3 R27, PT, PT, R25.reuse, 0x3, RZ ;  /* 0x00000003191b7810 */ /* 0x040fe20007ffe0ff */
[----:B------:R-:W-:Y:S01]  /*0220*/  VIADD R5, R25, 0x4 ;  /* 0x0000000419057836 */ /* 0x000fe20000000000 */
[----:B------:R-:W-:Y:S01]  /*0230*/  ISETP.GE.AND P0, PT, R15, UR7, PT ;  /* 0x000000070f007c0c */ /* 0x000fe2000bf06270 */
[----:B------:R-:W2:Y:S01]  /*0240*/  @!P6 LDC R11, c[0x3][R7] ;  /* 0x00c00000070beb82 */ /* 0x000ea20000000800 */
[----:B------:R-:W-:Y:S02]  /*0250*/  ISETP.GE.AND P1, PT, R29, UR7, PT ;  /* 0x000000071d007c0c */ /* 0x000fe4000bf26270 */
[----:B------:R-:W-:Y:S01]  /*0260*/  ISETP.LT.OR P0, PT, R15, RZ, P0 ;  /* 0x000000ff0f00720c */ /* 0x000fe20000701670 */
[----:B0-----:R-:W-:Y:S01]  /*0270*/  VIADD R9, R25, 0x6 ;  /* 0x0000000619097836 */ /* 0x001fe20000000000 */
[----:B------:R-:W-:-:S02]  /*0280*/  ISETP.GE.AND P2, PT, R27, UR7, PT ;  /* 0x000000071b007c0c */ /* 0x000fc4000bf46270 */
[----:B------:R-:W-:Y:S02]  /*0290*/  ISETP.LT.OR P1, PT, R29, RZ, P1 ;  /* 0x000000ff1d00720c */ /* 0x000fe40000f21670 */
[----:B------:R-:W-:Y:S02]  /*02a0*/  IADD3 R8, PT, PT, R25, 0x5, RZ ;  /* 0x0000000519087810 */ /* 0x000fe40007ffe0ff */
[----:B------:R-:W-:Y:S02]  /*02b0*/  ISETP.GE.AND P3, PT, R5, UR7, PT ;  /* 0x0000000705007c0c */ /* 0x000fe4000bf66270 */
[----:B------:R-:W-:Y:S02]  /*02c0*/  ISETP.LT.OR P2, PT, R27, RZ, P2 ;  /* 0x000000ff1b00720c */ /* 0x000fe40001741670 */
[----:B------:R-:W-:Y:S01]  /*02d0*/  ISETP.GE.AND P5, PT, R8, UR7, PT ;  /* 0x0000000708007c0c */ /* 0x000fe2000bfa6270 */
[----:B------:R-:W0:Y:S01]  /*02e0*/  @!P0 LDC.64 R22, c[0x0][0x390] ;  /* 0x0000e400ff168b82 */ /* 0x000e220000000a00 */
[----:B------:R-:W-:-:S02]  /*02f0*/  ISETP.LT.OR P3, PT, R5, RZ, P3 ;  /* 0x000000ff0500720c */ /* 0x000fc40001f61670 */
[----:B------:R-:W-:Y:S02]  /*0300*/  IADD3 R25, PT, PT, R25, 0x7, RZ ;  /* 0x0000000719197810 */ /* 0x000fe40007ffe0ff */
[C---:B------:R-:W-:Y:S02]  /*0310*/  ISETP.GE.AND P4, PT, R9.reuse, UR7, PT ;  /* 0x0000000709007c0c */ /* 0x040fe4000bf86270 */
[----:B------:R-:W-:Y:S01]  /*0320*/  ISETP.LT.OR P5, PT, R8, RZ, P5 ;  /* 0x000000ff0800720c */ /* 0x000fe20002fa1670 */
[----:B------:R-:W1:Y:S01]  /*0330*/  @!P1 LDC.64 R20, c[0x0][0x390] ;  /* 0x0000e400ff149b82 */ /* 0x000e620000000a00 */
[----:B------:R-:W-:-:S07]  /*0340*/  ISETP.LT.OR P4, PT, R9, RZ, P4 ;  /* 0x000000ff0900720c */ /* 0x000fce0002781670 */
[----:B------:R-:W3:Y:S08]  /*0350*/  @!P2 LDC.64 R18, c[0x0][0x390] ;  /* 0x0000e400ff12ab82 */ /* 0x000ef00000000a00 */
[----:B------:R-:W4:Y:S01]  /*0360*/  @!P3 LDC.64 R12, c[0x0][0x390] ;  /* 0x0000e400ff0cbb82 */ /* 0x000f220000000a00 */
[----:B0-----:R-:W-:-:S06]  /*0370*/  @!P0 IMAD.WIDE.U32 R22, R15, 0x4, R22 ;  /* 0x000000040f168825 */ /* 0x001fcc00078e0016 */
[----:B------:R-:W5:Y:S01]  /*0380*/  @!P0 LDG.E R23, desc[UR8][R22.64] ;  /* 0x0000000816178981 */ /* 0x000f62000c1e1900 */
[----:B------:R-:W0:Y:S08]  /*0390*/  @!P5 LDC.64 R16, c[0x0][0x390] ;  /* 0x0000e400ff10db82 */ /* 0x000e300000000a00 */
[----:B------:R-:W0:Y:S01]  /*03a0*/  @!P4 LDC.64 R14, c[0x0][0x390] ;  /* 0x0000e400ff0ecb82 */ /* 0x000e220000000a00 */
[----:B-1----:R-:W-:-:S04]  /*03b0*/  @!P1 IMAD.WIDE.U32 R20, R29, 0x4, R20 ;  /* 0x000000041d149825 */ /* 0x002fc800078e0014 */
[----:B---3--:R-:W-:Y:S02]  /*03c0*/  @!P2 IMAD.WIDE.U32 R18, R27, 0x4, R18 ;  /* 0x000000041b12a825 */ /* 0x008fe400078e0012 */
[----:B------:R-:W3:Y:S02]  /*03d0*/  @!P1 LDG.E R21, desc[UR8][R20.64] ;  /* 0x0000000814159981 */ /* 0x000ee4000c1e1900 */
[----:B----4-:R-:W-:Y:S02]  /*03e0*/  @!P3 IMAD.WIDE.U32 R12, R5, 0x4, R12 ;  /* 0x00000004050cb825 */ /* 0x010fe400078e000c */
[----:B------:R-:W4:Y:S04]  /*03f0*/  @!P2 LDG.E R19, desc[UR8][R18.64] ;  /* 0x000000081213a981 */ /* 0x000f28000c1e1900 */
[----:B------:R-:W4:Y:S01]  /*0400*/  @!P3 LDG.E R13, desc[UR8][R12.64] ;  /* 0x000000080c0db981 */ /* 0x000f22000c1e1900 */
[----:B0-----:R-:W-:-:S06]  /*0410*/  @!P5 IMAD.WIDE.U32 R16, R8, 0x4, R16 ;  /* 0x000000040810d825 */ /* 0x001fcc00078e0010 */
[----:B------:R-:W4:Y:S01]  /*0420*/  @!P5 LDG.E R16, desc[UR8][R16.64] ;  /* 0x000000081010d981 */ /* 0x000f22000c1e1900 */
[----:B------:R-:W-:-:S06]  /*0430*/  @!P4 IMAD.WIDE.U32 R14, R9, 0x4, R14 ;  /* 0x00000004090ec825 */ /* 0x000fcc00078e000e */
[----:B------:R-:W4:Y:S01]  /*0440*/  @!P4 LDG.E R15, desc[UR8][R14.64] ;  /* 0x000000080e0fc981 */ /* 0x000f22000c1e1900 */
[----:B--2---:R-:W-:Y:S01]  /*0450*/  @!P6 FFMA R0, R11, R10, R0 ;  /* 0x0000000a0b00e223 */ /* 0x004fe20000000000 */
[----:B------:R-:W-:-:S04]  /*0460*/  ISETP.GE.AND P6, PT, R25, UR7, PT ;  /* 0x0000000719007c0c */ /* 0x000fc8000bfc6270 */
[----:B------:R-:W-:-:S13]  /*0470*/  ISETP.LT.OR P6, PT, R25, RZ, P6 ;  /* 0x000000ff1900720c */ /* 0x000fda00037c1670 */
[----:B------:R-:W0:Y:S02]  /*0480*/  @!P6 LDC.64 R10, c[0x0][0x390] ;  /* 0x0000e400ff0aeb82 */ /* 0x000e240000000a00 */
[----:B0-----:R-:W-:-:S06]  /*0490*/  @!P6 IMAD.WIDE.U32 R10, R25, 0x4, R10 ;  /* 0x00000004190ae825 */ /* 0x001fcc00078e000a */
[----:B------:R-:W2:Y:S01]  /*04a0*/  @!P6 LDG.E R10, desc[UR8][R10.64] ;  /* 0x000000080a0ae981 */ /* 0x000ea2000c1e1900 */
[----:B------:R-:W5:Y:S08]  /*04b0*/  @!P0 LDC R5, c[0x3][R7+0x4] ;  /* 0x00c0010007058b82 */ /* 0x000f700000000800 */
[----:B------:R-:W3:Y:S08]  /*04c0*/  @!P1 LDC R9, c[0x3][R7+0x8] ;  /* 0x00c0020007099b82 */ /* 0x000ef00000000800 */
[----:B------:R-:W4:Y:S08]  /*04d0*/  @!P2 LDC R25, c[0x3][R7+0xc] ;  /* 0x00c003000719ab82 */ /* 0x000f300000000800 */
[----:B------:R-:W0:Y:S01]  /*04e0*/  @!P3 LDC R27, c[0x3][R7+0x10] ;  /* 0x00c00400071bbb82 */ /* 0x000e220000000800 */
[----:B-----5:R-:W-:-:S07]  /*04f0*/  @!P0 FFMA R0, R5, R23, R0 ;  /* 0x0000001705008223 */ /* 0x020fce0000000000 */
[----:B------:R-:W1:Y:S08]  /*0500*/  @!P5 LDC R29, c[0x3][R7+0x14] ;  /* 0x00c00500071ddb82 */ /* 0x000e700000000800 */
[----:B------:R-:W5:Y:S01]  /*0510*/  @!P4 LDC R8, c[0x3][R7+0x18] ;  /* 0x00c006000708cb82 */ /* 0x000f620000000800 */
[----:B---3--:R-:W-:Y:S01]  /*0520*/  @!P1 FFMA R0, R9, R21, R0 ;  /* 0x0000001509009223 */ /* 0x008fe20000000000 */
[----:B------:R-:W-:-:S06]  /*0530*/  VIADD R6, R6, 0x8 ;  /* 0x0000000806067836 */ /* 0x000fcc0000000000 */
[----:B------:R-:W2:Y:S01]  /*0540*/  @!P6 LDC R5, c[0x3][R7+0x1c] ;  /* 0x00c007000705eb82 */ /* 0x000ea20000000800 */
[----:B----4-:R-:W-:Y:S01]  /*0550*/  @!P2 FFMA R0, R25, R19, R0 ;  /* 0x000000131900a223 */ /* 0x010fe20000000000 */
[----:B------:R-:W-:-:S03]  /*0560*/  ISETP.NE.AND P0, PT, R6, R3, PT ;  /* 0x000000030600720c */ /* 0x000fc60003f05270 */
[----:B0-----:R-:W-:-:S04]  /*0570*/  @!P3 FFMA R0, R27, R13, R0 ;  /* 0x0000000d1b00b223 */ /* 0x001fc80000000000 */
[----:B-1----:R-:W-:-:S04]  /*0580*/  @!P5 FFMA R0, R29, R16, R0 ;  /* 0x000000101d00d223 */ /* 0x002fc80000000000 */
[----:B-----5:R-:W-:-:S04]  /*0590*/  @!P4 FFMA R0, R8, R15, R0 ;  /* 0x0000000f0800c223 */ /* 0x020fc80000000000 */
[----:B--2---:R-:W-:Y:S01]  /*05a0*/  @!P6 FFMA R0, R5, R10, R0 ;  /* 0x0000000a0500e223 */ /* 0x004fe20000000000 */
[----:B------:R-:W-:Y:S06]  /*05b0*/  @P0 BRA `(.L_x_21) ;  /* 0xfffffff800f00947 */ /* 0x000fec000383ffff */
.L_x_20:
[----:B------:R-:W-:Y:S05]  /*05c0*/  BRA.U !UP1, `(.L_x_19) ;  /* 0x0000000509387547 */ /* 0x000fea000b800000 */
[----:B------:R-:W0:Y:S01]  /*05d0*/  LDCU UR4, c[0x0][0x398] ;  /* 0x00007300ff0477ac */ /* 0x000e220008000800 */
[----:B------:R-:W-:Y:S02]  /*05e0*/  UISETP.GE.U32.AND UP0, UPT, UR6, 0x4, UPT ;  /* 0x000000040600788c */ /* 0x000fe4000bf06070 */
[----:B0-----:R-:W-:-:S04]  /*05f0*/  ULOP3.LUT UR5, UR4, 0x3, URZ, 0xc0, !UPT ;  /* 0x0000000304057892 */ /* 0x001fc8000f8ec0ff */
[----:B------:R-:W-:-:S03]  /*0600*/  UISETP.NE.AND UP1, UPT, UR5, URZ, UPT ;  /* 0x000000ff0500728c */ /* 0x000fc6000bf25270 */
[----:B------:R-:W-:Y:S08]  /*0610*/  BRA.U !UP0, `(.L_x_22) ;  /* 0x00000001088c7547 */ /* 0x000ff0000b800000 */
[----:B------:R-:W0:Y:S01]  /*0620*/  LDCU UR6, c[0x0][0x39c] ;  /* 0x00007380ff0677ac */ /* 0x000e220008000800 */
[----:B------:R-:W-:-:S04]  /*0630*/  IADD3 R5, PT, PT, R4, R3, RZ ;  /* 0x0000000304057210 */ /* 0x000fc80007ffe0ff */
[C---:B------:R-:W-:Y:S01]  /*0640*/  IADD3 R17, PT, PT, R5.reuse, 0x2, RZ ;  /* 0x0000000205117810 */ /* 0x040fe20007ffe0ff */
[C---:B------:R-:W-:Y:S02]  /*0650*/  VIADD R15, R5.reuse, 0x1 ;  /* 0x00000001050f7836 */ /* 0x040fe40000000000 */
[C---:B------:R-:W-:Y:S01]  /*0660*/  VIADD R19, R5.reuse, 0x3 ;  /* 0x0000000305137836 */ /* 0x040fe20000000000 */
[----:B0-----:R-:W-:Y:S02]  /*0670*/  ISETP.GE.AND P0, PT, R5, UR6, PT ;  /* 0x0000000605007c0c */ /* 0x001fe4000bf06270 */
[----:B------:R-:W-:Y:S02]  /*0680*/  ISETP.GE.AND P1, PT, R15, UR6, PT ;  /* 0x000000060f007c0c */ /* 0x000fe4000bf26270 */
[----:B------:R-:W-:Y:S02]  /*0690*/  ISETP.LT.OR P0, PT, R5, RZ, P0 ;  /* 0x000000ff0500720c */ /* 0x000fe40000701670 */
[----:B------:R-:W-:-:S02]  /*06a0*/  ISETP.GE.AND P2, PT, R17, UR6, PT ;  /* 0x0000000611007c0c */ /* 0x000fc4000bf46270 */
[----:B------:R-:W-:Y:S02]  /*06b0*/  ISETP.LT.OR P1, PT, R15, RZ, P1 ;  /* 0x000000ff0f00720c */ /* 0x000fe40000f21670 */
[----:B------:R-:W-:Y:S02]  /*06c0*/  ISETP.GE.AND P3, PT, R19, UR6, PT ;  /* 0x0000000613007c0c */ /* 0x000fe4000bf66270 */
[----:B------:R-:W-:Y:S02]  /*06d0*/  ISETP.LT.OR P2, PT, R17, RZ, P2 ;  /* 0x000000ff1100720c */ /* 0x000fe40001741670 */
[----:B------:R-:W-:-:S03]  /*06e0*/  ISETP.LT.OR P3, PT, R19, RZ, P3 ;  /* 0x000000ff1300720c */ /* 0x000fc60001f61670 */
[----:B------:R-:W0:Y:S08]  /*06f0*/  @!P0 LDC.64 R10, c[0x0][0x390] ;  /* 0x0000e400ff0a8b82 */ /* 0x000e300000000a00 */
[----:B------:R-:W1:Y:S08]  /*0700*/  @!P1 LDC.64 R12, c[0x0][0x390] ;  /* 0x0000e400ff0c9b82 */ /* 0x000e700000000a00 */
[----:B------:R-:W2:Y:S08]  /*0710*/  @!P2 LDC.64 R8, c[0x0][0x390] ;  /* 0x0000e400ff08ab82 */ /* 0x000eb00000000a00 */
[----:B------:R-:W3:Y:S01]  /*0720*/  @!P3 LDC.64 R6, c[0x0][0x390] ;  /* 0x0000e400ff06bb82 */ /* 0x000ee20000000a00 */
[----:B0-----:R-:W-:-:S06]  /*0730*/  @!P0 IMAD.WIDE.U32 R10, R5, 0x4, R10 ;  /* 0x00000004050a8825 */ /* 0x001fcc00078e000a */
[----:B------:R-:W4:Y:S01]  /*0740*/  @!P0 LDG.E R10, desc[UR8][R10.64] ;  /* 0x000000080a0a8981 */ /* 0x000f22000c1e1900 */
[----:B-1----:R-:W-:-:S06]  /*0750*/  @!P1 IMAD.WIDE.U32 R12, R15, 0x4, R12 ;  /* 0x000000040f0c9825 */ /* 0x002fcc00078e000c */
[----:B------:R-:W5:Y:S01]  /*0760*/  @!P1 LDG.E R12, desc[UR8][R12.64] ;  /* 0x000000080c0c9981 */ /* 0x000f62000c1e1900 */
[----:B--2---:R-:W-:-:S06]  /*0770*/  @!P2 IMAD.WIDE.U32 R8, R17, 0x4, R8 ;  /* 0x000000041108a825 */ /* 0x004fcc00078e0008 */
[----:B------:R-:W2:Y:S01]  /*0780*/  @!P2 LDG.E R8, desc[UR8][R8.64] ;  /* 0x000000080808a981 */ /* 0x000ea2000c1e1900 */
[----:B---3--:R-:W-:-:S06]  /*0790*/  @!P3 IMAD.WIDE.U32 R6, R19, 0x4, R6 ;  /* 0x000000041306b825 */ /* 0x008fcc00078e0006 */
[----:B------:R-:W3:Y:S01]  /*07a0*/  @!P3 LDG.E R6, desc[UR8][R6.64] ;  /* 0x000000080606b981 */ /* 0x000ee2000c1e1900 */
[----:B------:R-:W-:-:S04]  /*07b0*/  SHF.L.U32 R5, R3, 0x2, RZ ;  /* 0x0000000203057819 */ /* 0x000fc800000006ff */
[----:B------:R-:W4:Y:S08]  /*07c0*/  @!P0 LDC R15, c[0x3][R5] ;  /* 0x00c00000050f8b82 */ /* 0x000f300000000800 */
[----:B------:R-:W5:Y:S08]  /*07d0*/  @!P1 LDC R17, c[0x3][R5+0x4] ;  /* 0x00c0010005119b82 */ /* 0x000f700000000800 */
[----:B------:R-:W2:Y:S08]  /*07e0*/  @!P2 LDC R19, c[0x3][R5+0x8] ;  /* 0x00c002000513ab82 */ /* 0x000eb00000000800 */
[----:B------:R-:W3:Y:S01]  /*07f0*/  @!P3 LDC R21, c[0x3][R5+0xc] ;  /* 0x00c003000515bb82 */ /* 0x000ee20000000800 */
[----:B------:R-:W-:-:S02]  /*0800*/  VIADD R3, R3, 0x4 ;  /* 0x0000000403037836 */ /* 0x000fc40000000000 */
[----:B----4-:R-:W-:-:S04]  /*0810*/  @!P0 FFMA R0, R15, R10, R0 ;  /* 0x0000000a0f008223 */ /* 0x010fc80000000000 */
[----:B-----5:R-:W-:-:S04]  /*0820*/  @!P1 FFMA R0, R17, R12, R0 ;  /* 0x0000000c11009223 */ /* 0x020fc80000000000 */
[----:B--2---:R-:W-:-:S04]  /*0830*/  @!P2 FFMA R0, R19, R8, R0 ;  /* 0x000000081300a223 */ /* 0x004fc80000000000 */
[----:B---3--:R-:W-:-:S07]  /*0840*/  @!P3 FFMA R0, R21, R6, R0 ;  /* 0x000000061500b223 */ /* 0x008fce0000000000 */
.L_x_22:
[----:B------:R-:W-:Y:S05]  /*0850*/  BRA.U !UP1, `(.L_x_19) ;  /* 0x0000000109947547 */ /* 0x000fea000b800000 */
[----:B------:R-:W-:Y:S02]  /*0860*/  UISETP.NE.AND UP0, UPT, UR5, 0x1, UPT ;  /* 0x000000010500788c */ /* 0x000fe4000bf05270 */
[----:B------:R-:W-:-:S04]  /*0870*/  ULOP3.LUT UR4, UR4, 0x1, URZ, 0xc0, !UPT ;  /* 0x0000000104047892 */ /* 0x000fc8000f8ec0ff */
[----:B------:R-:W-:-:S03]  /*0880*/  UISETP.NE.U32.AND UP1, UPT, UR4, 0x1, UPT ;  /* 0x000000010400788c */ /* 0x000fc6000bf25070 */
[----:B------:R-:W-:Y:S08]  /*0890*/  BRA.U !UP0, `(.L_x_23) ;  /* 0x00000001084c7547 */ /* 0x000ff0000b800000 */
[----:B------:R-:W0:Y:S01]  /*08a0*/  LDCU UR4, c[0x0][0x39c] ;  /* 0x00007380ff0477ac */ /* 0x000e220008000800 */
[----:B------:R-:W-:-:S05]  /*08b0*/  IADD3 R11, PT, PT, R4, R3, RZ ;  /* 0x00000003040b7210 */ /* 0x000fca0007ffe0ff */
[C---:B------:R-:W-:Y:S01]  /*08c0*/  VIADD R5, R11.reuse, 0x1 ;  /* 0x000000010b057836 */ /* 0x040fe20000000000 */
[----:B0-----:R-:W-:-:S04]  /*08d0*/  ISETP.GE.AND P0, PT, R11, UR4, PT ;  /* 0x000000040b007c0c */ /* 0x001fc8000bf06270 */
[----:B------:R-:W-:Y:S02]  /*08e0*/  ISETP.GE.AND P1, PT, R5, UR4, PT ;  /* 0x0000000405007c0c */ /* 0x000fe4000bf26270 */
[----:B------:R-:W-:Y:S02]  /*08f0*/  ISETP.LT.OR P0, PT, R11, RZ, P0 ;  /* 0x000000ff0b00720c */ /* 0x000fe40000701670 */
[----:B------:R-:W-:-:S11]  /*0900*/  ISETP.LT.OR P1, PT, R5, RZ, P1 ;  /* 0x000000ff0500720c */ /* 0x000fd60000f21670 */
[----:B------:R-:W0:Y:S08]  /*0910*/  @!P0 LDC.64 R6, c[0x0][0x390] ;  /* 0x0000e400ff068b82 */ /* 0x000e300000000a00 */
[----:B------:R-:W1:Y:S01]  /*0920*/  @!P1 LDC.64 R8, c[0x0][0x390] ;  /* 0x0000e400ff089b82 */ /* 0x000e620000000a00 */
[----:B0-----:R-:W-:-:S06]  /*0930*/  @!P0 IMAD.WIDE.U32 R6, R11, 0x4, R6 ;  /* 0x000000040b068825 */ /* 0x001fcc00078e0006 */
[----:B------:R-:W2:Y:S01]  /*0940*/  @!P0 LDG.E R6, desc[UR8][R6.64] ;  /* 0x0000000806068981 */ /* 0x000ea2000c1e1900 */
[----:B-1----:R-:W-:-:S06]  /*0950*/  @!P1 IMAD.WIDE.U32 R8, R5, 0x4, R8 ;  /* 0x0000000405089825 */ /* 0x002fcc00078e0008 */
[----:B------:R-:W3:Y:S01]  /*0960*/  @!P1 LDG.E R8, desc[UR8][R8.64] ;  /* 0x0000000808089981 */ /* 0x000ee2000c1e1900 */
[----:B------:R-:W-:-:S04]  /*0970*/  SHF.L.U32 R10, R3, 0x2, RZ ;  /* 0x00000002030a7819 */ /* 0x000fc800000006ff */
[----:B------:R-:W2:Y:S08]  /*0980*/  @!P0 LDC R5, c[0x3][R10] ;  /* 0x00c000000a058b82 */ /* 0x000eb00000000800 */
[----:B------:R-:W3:Y:S01]  /*0990*/  @!P1 LDC R11, c[0x3][R10+0x4] ;  /* 0x00c001000a0b9b82 */ /* 0x000ee20000000800 */
[----:B------:R-:W-:Y:S02]  /*09a0*/  VIADD R3, R3, 0x2 ;  /* 0x0000000203037836 */ /* 0x000fe40000000000 */
[----:B--2---:R-:W-:-:S04]  /*09b0*/  @!P0 FFMA R0, R5, R6, R0 ;  /* 0x0000000605008223 */ /* 0x004fc80000000000 */
[----:B---3--:R-:W-:-:S07]  /*09c0*/  @!P1 FFMA R0, R11, R8, R0 ;  /* 0x000000080b009223 */ /* 0x008fce0000000000 */
.L_x_23:
[----:B------:R-:W-:Y:S05]  /*09d0*/  BRA.U UP1, `(.L_x_19) ;  /* 0x0000000101347547 */ /* 0x000fea000b800000 */
[----:B------:R-:W0:Y:S01]  /*09e0*/  LDCU UR4, c[0x0][0x39c] ;  /* 0x00007380ff0477ac */ /* 0x000e220008000800 */
[----:B------:R-:W-:Y:S01]  /*09f0*/  IADD3 R7, PT, PT, R4, R3, RZ ;  /* 0x0000000304077210 */ /* 0x000fe20007ffe0ff */
[----:B------:R-:W-:Y:S03]  /*0a00*/  BSSY.RECONVERGENT B0, `(.L_x_19) ;  /* 0x000000a000007945 */ /* 0x000fe60003800200 */
[----:B0-----:R-:W-:-:S04]  /*0a10*/  ISETP.GE.AND P0, PT, R7, UR4, PT ;  /* 0x0000000407007c0c */ /* 0x001fc8000bf06270 */
[----:B------:R-:W-:-:S13]  /*0a20*/  ISETP.LT.OR P0, PT, R7, RZ, P0 ;  /* 0x000000ff0700720c */ /* 0x000fda0000701670 */
[----:B------:R-:W-:Y:S05]  /*0a30*/  @P0 BRA `(.L_x_24) ;  /* 0x0000000000180947 */ /* 0x000fea0003800000 */
[----:B------:R-:W0:Y:S02]  /*0a40*/  LDC.64 R4, c[0x0][0x390] ;  /* 0x0000e400ff047b82 */ /* 0x000e240000000a00 */
[----:B0-----:R-:W-:-:S06]  /*0a50*/  IMAD.WIDE.U32 R4, R7, 0x4, R4 ;  /* 0x0000000407047825 */ /* 0x001fcc00078e0004 */
[----:B------:R-:W2:Y:S01]  /*0a60*/  LDG.E R4, desc[UR8][R4.64] ;  /* 0x0000000804047981 */ /* 0x000ea2000c1e1900 */
[----:B------:R-:W-:-:S06]  /*0a70*/  IMAD.SHL.U32 R3, R3, 0x4, RZ ;  /* 0x0000000403037824 */ /* 0x000fcc00078e00ff */
[----:B------:R-:W2:Y:S02]  /*0a80*/  LDC R3, c[0x3][R3] ;  /* 0x00c0000003037b82 */ /* 0x000ea40000000800 */
[----:B--2---:R-:W-:-:S07]  /*0a90*/  FFMA R0, R3, R4, R0 ;  /* 0x0000000403007223 */ /* 0x004fce0000000000 */
.L_x_24:
[----:B------:R-:W-:Y:S05]  /*0aa0*/  BSYNC.RECONVERGENT B0 ;  /* 0x0000000000007941 */ /* 0x000fea0003800200 */
.L_x_19:
[----:B------:R-:W0:Y:S02]  /*0ab0*/  LDC.64 R4, c[0x0][0x388] ;  /* 0x0000e200ff047b82 */ /* 0x000e240000000a00 */
[----:B0-----:R-:W-:-:S05]  /*0ac0*/  IMAD.WIDE R2, R2, 0x4, R4 ;  /* 0x0000000402027825 */ /* 0x001fca00078e0204 */
[----:B------:R-:W-:Y:S01]  /*0ad0*/  STG.E desc[UR8][R2.64], R0 ;  /* 0x0000000002007986 */ /* 0x000fe2000c101908 */
[----:B------:R-:W-:Y:S05]  /*0ae0*/  EXIT ;  /* 0x000000000000794d */ /* 0x000fea0003800000 */
.L_x_25:
        /* <DEDUP_REMOVED lines=9> */
.L_x_27:


//--------------------- .nv.shared._Z8conv_1_sPfS_S_ii --------------------------
	.section	.nv.shared._Z8conv_1_sPfS_S_ii,"aw",@nobits
	.sectionflags	@""
	.align	4
.nv.shared._Z8conv_1_sPfS_S_ii:
	.zero		3072


//--------------------- .nv.shared.reserved.0     --------------------------
	.section	.nv.shared.reserved.0,"aw",@nobits
	.weak		__nv_reservedSMEM_offset_0_alias
	.size		__nv_reservedSMEM_offset_0_alias, 0, 64
	.other		__nv_reservedSMEM_offset_0_alias,@"STO_CUDA_RESERVED_SHARED STV_DEFAULT"
__nv_reservedSMEM_offset_0_alias:
	.zero		0
	.zero		64


//--------------------- .nv.constant0._Z8conv_1_sPfS_S_ii --------------------------
	.section	.nv.constant0._Z8conv_1_sPfS_S_ii,"a",@progbits
	.sectionflags	@""
	.align	4
.nv.constant0._Z8conv_1_sPfS_S_ii:
	.zero		928


//--------------------- .nv.constant0._Z6conv_1PfS_S_ii --------------------------
	.section	.nv.constant0._Z6conv_1PfS_S_ii,"a",@progbits
	.sectionflags	@""
	.align	4
.nv.constant0._Z6conv_1PfS_S_ii:
	.zero		928


//--------------------- SYMBOLS --------------------------

	.type		.nv.reservedSmem.offset0,@object
	.size		.nv.reservedSmem.offset0,0x4
	.type		.nv.reservedSmem.cap,@object
	.size		.nv.reservedSmem.cap,0x4
